	.target	sm_100a

	.elftype	@"ET_EXEC"


//--------------------- .note.nv.tkinfo           --------------------------
	.section	.note.nv.tkinfo,"",@"SHT_NOTE"
	.sectionflags	@"SHF_NOTE_NV_TKINFO"
	.tkinfo
        /*0018*/ 	.word	0x00000002
        /*0030*/ 	.string	""
        /*0030*/ 	.string	"ptxas"
        /*0030*/ 	.string	"Cuda compilation tools, release 13.0, V13.0.88"
        /*0030*/ 	.string	"Build cuda_13.0.r13.0/compiler.36424714_0"
        /*0030*/ 	.string	"-arch sm_100a -m 64 "



//--------------------- .note.nv.cuinfo           --------------------------
	.section	.note.nv.cuinfo,"",@"SHT_NOTE"
	.sectionflags	@"SHF_NOTE_NV_CUINFO"
        /*0018*/ 	.short	0x0002
        /*001a*/ 	.short	0x0064
        /*001c*/ 	.short	0x0082
	.zero		2


//--------------------- .nv.info                  --------------------------
	.section	.nv.info,"",@"SHT_CUDA_INFO"
	.align	4


	//----- nvinfo : EIATTR_REGCOUNT
	.align		4
        /*0000*/ 	.byte	0x04, 0x2f
        /*0002*/ 	.short	(.L_19 - .L_18)
	.align		4
.L_18:
        /*0004*/ 	.word	index@(_ZN7cutlass13device_kernelINS_4gemm6kernel13GemmUniversalIN4cute5tupleIJiiiiEEENS1_10collective13CollectiveMmaINS1_35MainloopSm100TmaUmmaWarpSpecializedILi16ELi2ELi4ENS5_IJNS4_1CILi2EEENSA_ILi1EEESC_EEEEENS5_IJNSA_ILi128EEENSA_ILi256EEENSA_ILi32EEEEEENS_10bfloat16_tENS5_IJlSC_lEEESJ_SK_NS4_8TiledMMAINS4_8MMA_AtomIJNS4_26SM100_MMA_F16BF16_2x1SM_SSISJ_SJ_fLi128ELi256ELNS4_4UMMA5MajorE0ELSP_0ELNSO_7ScaleInE0ELSQ_0EEEEEENS4_6LayoutINS5_IJSC_SC_SC_EEENS5_IJNSA_ILi0EEESV_SV_EEEEENS5_IJNS4_10UnderscoreESY_SY_EEEEENS4_18SM100_TMA_2SM_LOADENS4_14ComposedLayoutINS4_7SwizzleILi2ELi4ELi3EEENS4_18smem_ptr_flag_bitsILi16EEENST_INS5_IJNSA_ILi8EEESH_EEENS5_IJSH_SC_EEEEEEEvNS4_8identityES11_S1B_vS1C_EENS_8epilogue10collective18CollectiveEpilogueINS1E_23Sm100TmaWarpSpecializedILi4ELi2ELi32ELb1ELb0EEEJNS5_IJNSA_ILi64EEESG_SH_EEENS5_IJNST_IS1J_SC_EENST_INS5_IJSH_SB_EEENS5_IJSC_SF_EEEEEEEESJ_SK_SJ_SK_NS1E_6fusion15FusionCallbacksIS1I_NS1Q_17LinearCombinationISJ_fSJ_fLNS_15FloatRoundStyleE2EEES1K_S1P_JEEENS4_5SM1004TMEM4LOAD26SM100_TMEM_LOAD_32dp32b32xENS4_13SM90_TMA_LOADES1B_NS4_39AutoVectorizingCopyWithAssumedAlignmentILi128EEENS4_14SM90_TMA_STOREES1B_S22_S22_EEEvvEEEEvNT_6ParamsE)
        /*0008*/ 	.word	0x00000073


	//----- nvinfo : EIATTR_FRAME_SIZE
	.align		4
.L_19:
        /*000c*/ 	.byte	0x04, 0x11
        /*000e*/ 	.short	(.L_21 - .L_20)
	.align		4
.L_20:
        /*0010*/ 	.word	index@($__internal_2_$__cuda_sm10x_tcgen05_guardrail_trap_unallocated_columns_being_dealloced)
        /*0014*/ 	.word	0x00000000


	//----- nvinfo : EIATTR_FRAME_SIZE
	.align		4
.L_21:
        /*0018*/ 	.byte	0x04, 0x11
        /*001a*/ 	.short	(.L_23 - .L_22)
	.align		4
.L_22:
        /*001c*/ 	.word	index@($__internal_1_$__cuda_sm10x_tcgen05_guardrail_trap_phase_invalid_during_alloc)
        /*0020*/ 	.word	0x00000000


	//----- nvinfo : EIATTR_FRAME_SIZE
	.align		4
.L_23:
        /*0024*/ 	.byte	0x04, 0x11
        /*0026*/ 	.short	(.L_25 - .L_24)
	.align		4
.L_24:
        /*0028*/ 	.word	index@($__internal_0_$__cuda_sm10x_tcgen05_guardrail_trap_col_being_dealloced_not_returned_by_alloc)
        /*002c*/ 	.word	0x00000000


	//----- nvinfo : EIATTR_FRAME_SIZE
	.align		4
.L_25:
        /*0030*/ 	.byte	0x04, 0x11
        /*0032*/ 	.short	(.L_27 - .L_26)
	.align		4
.L_26:
        /*0034*/ 	.word	index@(_ZN7cutlass13device_kernelINS_4gemm6kernel13GemmUniversalIN4cute5tupleIJiiiiEEENS1_10collective13CollectiveMmaINS1_35MainloopSm100TmaUmmaWarpSpecializedILi16ELi2ELi4ENS5_IJNS4_1CILi2EEENSA_ILi1EEESC_EEEEENS5_IJNSA_ILi128EEENSA_ILi256EEENSA_ILi32EEEEEENS_10bfloat16_tENS5_IJlSC_lEEESJ_SK_NS4_8TiledMMAINS4_8MMA_AtomIJNS4_26SM100_MMA_F16BF16_2x1SM_SSISJ_SJ_fLi128ELi256ELNS4_4UMMA5MajorE0ELSP_0ELNSO_7ScaleInE0ELSQ_0EEEEEENS4_6LayoutINS5_IJSC_SC_SC_EEENS5_IJNSA_ILi0EEESV_SV_EEEEENS5_IJNS4_10UnderscoreESY_SY_EEEEENS4_18SM100_TMA_2SM_LOADENS4_14ComposedLayoutINS4_7SwizzleILi2ELi4ELi3EEENS4_18smem_ptr_flag_bitsILi16EEENST_INS5_IJNSA_ILi8EEESH_EEENS5_IJSH_SC_EEEEEEEvNS4_8identityES11_S1B_vS1C_EENS_8epilogue10collective18CollectiveEpilogueINS1E_23Sm100TmaWarpSpecializedILi4ELi2ELi32ELb1ELb0EEEJNS5_IJNSA_ILi64EEESG_SH_EEENS5_IJNST_IS1J_SC_EENST_INS5_IJSH_SB_EEENS5_IJSC_SF_EEEEEEEESJ_SK_SJ_SK_NS1E_6fusion15FusionCallbacksIS1I_NS1Q_17LinearCombinationISJ_fSJ_fLNS_15FloatRoundStyleE2EEES1K_S1P_JEEENS4_5SM1004TMEM4LOAD26SM100_TMEM_LOAD_32dp32b32xENS4_13SM90_TMA_LOADES1B_NS4_39AutoVectorizingCopyWithAssumedAlignmentILi128EEENS4_14SM90_TMA_STOREES1B_S22_S22_EEEvvEEEEvNT_6ParamsE)
        /*0038*/ 	.word	0x00000000


	//----- nvinfo : EIATTR_MIN_STACK_SIZE
	.align		4
.L_27:
        /*003c*/ 	.byte	0x04, 0x12
        /*003e*/ 	.short	(.L_29 - .L_28)
	.align		4
.L_28:
        /*0040*/ 	.word	index@(_ZN7cutlass13device_kernelINS_4gemm6kernel13GemmUniversalIN4cute5tupleIJiiiiEEENS1_10collective13CollectiveMmaINS1_35MainloopSm100TmaUmmaWarpSpecializedILi16ELi2ELi4ENS5_IJNS4_1CILi2EEENSA_ILi1EEESC_EEEEENS5_IJNSA_ILi128EEENSA_ILi256EEENSA_ILi32EEEEEENS_10bfloat16_tENS5_IJlSC_lEEESJ_SK_NS4_8TiledMMAINS4_8MMA_AtomIJNS4_26SM100_MMA_F16BF16_2x1SM_SSISJ_SJ_fLi128ELi256ELNS4_4UMMA5MajorE0ELSP_0ELNSO_7ScaleInE0ELSQ_0EEEEEENS4_6LayoutINS5_IJSC_SC_SC_EEENS5_IJNSA_ILi0EEESV_SV_EEEEENS5_IJNS4_10UnderscoreESY_SY_EEEEENS4_18SM100_TMA_2SM_LOADENS4_14ComposedLayoutINS4_7SwizzleILi2ELi4ELi3EEENS4_18smem_ptr_flag_bitsILi16EEENST_INS5_IJNSA_ILi8EEESH_EEENS5_IJSH_SC_EEEEEEEvNS4_8identityES11_S1B_vS1C_EENS_8epilogue10collective18CollectiveEpilogueINS1E_23Sm100TmaWarpSpecializedILi4ELi2ELi32ELb1ELb0EEEJNS5_IJNSA_ILi64EEESG_SH_EEENS5_IJNST_IS1J_SC_EENST_INS5_IJSH_SB_EEENS5_IJSC_SF_EEEEEEEESJ_SK_SJ_SK_NS1E_6fusion15FusionCallbacksIS1I_NS1Q_17LinearCombinationISJ_fSJ_fLNS_15FloatRoundStyleE2EEES1K_S1P_JEEENS4_5SM1004TMEM4LOAD26SM100_TMEM_LOAD_32dp32b32xENS4_13SM90_TMA_LOADES1B_NS4_39AutoVectorizingCopyWithAssumedAlignmentILi128EEENS4_14SM90_TMA_STOREES1B_S22_S22_EEEvvEEEEvNT_6ParamsE)
        /*0044*/ 	.word	0x00000000
.L_29:


//--------------------- .nv.compat                --------------------------
	.section	.nv.compat,"",@"SHT_CUDA_COMPAT_INFO"
	.align	4
        /*0000*/ 	.byte	0x02, 0x09, 0x01, 0x00, 0x02, 0x02, 0x02, 0x00, 0x02, 0x05, 0x05, 0x00, 0x03, 0x07, 0x01, 0x01
        /*0010*/ 	.byte	0x02, 0x03, 0x01, 0x00, 0x02, 0x06, 0x01, 0x00, 0x04, 0x0b, 0x08, 0x00, 0x09, 0x00, 0x00, 0x00
        /*0020*/ 	.byte	0x00, 0x00, 0x00, 0x00


//--------------------- .nv.info._ZN7cutlass13device_kernelINS_4gemm6kernel13GemmUniversalIN4cute5tupleIJiiiiEEENS1_10collective13CollectiveMmaINS1_35MainloopSm100TmaUmmaWarpSpecializedILi16ELi2ELi4ENS5_IJNS4_1CILi2EEENSA_ILi1EEESC_EEEEENS5_IJNSA_ILi128EEENSA_ILi256EEENSA_ILi32EEEEEENS_10bfloat16_tENS5_IJlSC_lEEESJ_SK_NS4_8TiledMMAINS4_8MMA_AtomIJNS4_26SM100_MMA_F16BF16_2x1SM_SSISJ_SJ_fLi128ELi256ELNS4_4UMMA5MajorE0ELSP_0ELNSO_7ScaleInE0ELSQ_0EEEEEENS4_6LayoutINS5_IJSC_SC_SC_EEENS5_IJNSA_ILi0EEESV_SV_EEEEENS5_IJNS4_10UnderscoreESY_SY_EEEEENS4_18SM100_TMA_2SM_LOADENS4_14ComposedLayoutINS4_7SwizzleILi2ELi4ELi3EEENS4_18smem_ptr_flag_bitsILi16EEENST_INS5_IJNSA_ILi8EEESH_EEENS5_IJSH_SC_EEEEEEEvNS4_8identityES11_S1B_vS1C_EENS_8epilogue10collective18CollectiveEpilogueINS1E_23Sm100TmaWarpSpecializedILi4ELi2ELi32ELb1ELb0EEEJNS5_IJNSA_ILi64EEESG_SH_EEENS5_IJNST_IS1J_SC_EENST_INS5_IJSH_SB_EEENS5_IJSC_SF_EEEEEEEESJ_SK_SJ_SK_NS1E_6fusion15FusionCallbacksIS1I_NS1Q_17LinearCombinationISJ_fSJ_fLNS_15FloatRoundStyleE2EEES1K_S1P_JEEENS4_5SM1004TMEM4LOAD26SM100_TMEM_LOAD_32dp32b32xENS4_13SM90_TMA_LOADES1B_NS4_39AutoVectorizingCopyWithAssumedAlignmentILi128EEENS4_14SM90_TMA_STOREES1B_S22_S22_EEEvvEEEEvNT_6ParamsE --------------------------
	.section	.nv.info._ZN7cutlass13device_kernelINS_4gemm6kernel13GemmUniversalIN4cute5tupleIJiiiiEEENS1_10collective13CollectiveMmaINS1_35MainloopSm100TmaUmmaWarpSpecializedILi16ELi2ELi4ENS5_IJNS4_1CILi2EEENSA_ILi1EEESC_EEEEENS5_IJNSA_ILi128EEENSA_ILi256EEENSA_ILi32EEEEEENS_10bfloat16_tENS5_IJlSC_lEEESJ_SK_NS4_8TiledMMAINS4_8MMA_AtomIJNS4_26SM100_MMA_F16BF16_2x1SM_SSISJ_SJ_fLi128ELi256ELNS4_4UMMA5MajorE0ELSP_0ELNSO_7ScaleInE0ELSQ_0EEEEEENS4_6LayoutINS5_IJSC_SC_SC_EEENS5_IJNSA_ILi0EEESV_SV_EEEEENS5_IJNS4_10UnderscoreESY_SY_EEEEENS4_18SM100_TMA_2SM_LOADENS4_14ComposedLayoutINS4_7SwizzleILi2ELi4ELi3EEENS4_18smem_ptr_flag_bitsILi16EEENST_INS5_IJNSA_ILi8EEESH_EEENS5_IJSH_SC_EEEEEEEvNS4_8identityES11_S1B_vS1C_EENS_8epilogue10collective18CollectiveEpilogueINS1E_23Sm100TmaWarpSpecializedILi4ELi2ELi32ELb1ELb0EEEJNS5_IJNSA_ILi64EEESG_SH_EEENS5_IJNST_IS1J_SC_EENST_INS5_IJSH_SB_EEENS5_IJSC_SF_EEEEEEEESJ_SK_SJ_SK_NS1E_6fusion15FusionCallbacksIS1I_NS1Q_17LinearCombinationISJ_fSJ_fLNS_15FloatRoundStyleE2EEES1K_S1P_JEEENS4_5SM1004TMEM4LOAD26SM100_TMEM_LOAD_32dp32b32xENS4_13SM90_TMA_LOADES1B_NS4_39AutoVectorizingCopyWithAssumedAlignmentILi128EEENS4_14SM90_TMA_STOREES1B_S22_S22_EEEvvEEEEvNT_6ParamsE,"",@"SHT_CUDA_INFO"
	.sectionflags	@""
	.align	4


	//----- nvinfo : EIATTR_CUDA_API_VERSION
	.align		4
        /*0000*/ 	.byte	0x04, 0x37
        /*0002*/ 	.short	(.L_31 - .L_30)
.L_30:
        /*0004*/ 	.word	0x00000082


	//----- nvinfo : EIATTR_KPARAM_INFO
	.align		4
.L_31:
        /*0008*/ 	.byte	0x04, 0x17
        /*000a*/ 	.short	(.L_33 - .L_32)
.L_32:
        /*000c*/ 	.word	0x00000000
        /*0010*/ 	.short	0x0000
        /*0012*/ 	.short	0x0000
        /*0014*/ 	.byte	0x00, 0xf0, 0x01, 0x20


	//----- nvinfo : EIATTR_AT_ENTRY_FRAGMENTS
	.align		4
.L_33:
        /*0018*/ 	.byte	0x04, 0x4f
        /*001a*/ 	.short	(.L_35 - .L_34)


	//   ....[0]....
.L_34:
        /*001c*/ 	.word	0x00000007


	//----- nvinfo : EIATTR_RESERVED_SMEM_USED
	.align		4
.L_35:
        /*0020*/ 	.byte	0x01, 0x41
	.zero		2


	//----- nvinfo : EIATTR_SPARSE_MMA_MASK
	.align		4
        /*0024*/ 	.byte	0x03, 0x50
        /*0026*/ 	.short	0x0000


	//----- nvinfo : EIATTR_TCGEN05_2CTA_USED
	.align		4
        /*0028*/ 	.byte	0x01, 0x52
	.zero		2


	//----- nvinfo : EIATTR_MAXREG_COUNT
	.align		4
        /*002c*/ 	.byte	0x03, 0x1b
        /*002e*/ 	.short	0x00ff


	//----- nvinfo : EIATTR_NUM_BARRIERS
	.align		4
        /*0030*/ 	.byte	0x02, 0x4c
        /*0032*/ 	.byte	0x07
	.zero		1


	//----- nvinfo : EIATTR_EXTERNS
	.align		4
        /*0034*/ 	.byte	0x04, 0x0f
        /*0036*/ 	.short	(.L_37 - .L_36)


	//   ....[0]....
	.align		4
.L_36:
        /*0038*/ 	.word	index@(__assertfail)


	//----- nvinfo : EIATTR_MERCURY_ISA_VERSION
	.align		4
.L_37:
        /*003c*/ 	.byte	0x03, 0x5f
        /*003e*/ 	.short	0x0101


	//----- nvinfo : EIATTR_INT_WARP_WIDE_INSTR_OFFSETS
	.align		4
        /*0040*/ 	.byte	0x04, 0x31
        /*0042*/ 	.short	(.L_39 - .L_38)


	//   ....[0]....
.L_38:
        /*0044*/ 	.word	0x00000ec0


	//   ....[1]....
        /*0048*/ 	.word	0x00000f60


	//   ....[2]....
        /*004c*/ 	.word	0x000022c0


	//   ....[3]....
        /*0050*/ 	.word	0x00004770


	//   ....[4]....
        /*0054*/ 	.word	0x000047a0


	//   ....[5]....
        /*0058*/ 	.word	0x000047f0


	//   ....[6]....
        /*005c*/ 	.word	0x00005110


	//   ....[7]....
        /*0060*/ 	.word	0x00005130


	//   ....[8]....
        /*0064*/ 	.word	0x00005210


	//   ....[9]....
        /*0068*/ 	.word	0x000052d0


	//   ....[10]....
        /*006c*/ 	.word	0x000052f0


	//   ....[11]....
        /*0070*/ 	.word	0x000053c0


	//   ....[12]....
        /*0074*/ 	.word	0x000054b0


	//   ....[13]....
        /*0078*/ 	.word	0x000054d0


	//   ....[14]....
        /*007c*/ 	.word	0x000055d0


	//   ....[15]....
        /*0080*/ 	.word	0x00005780


	//   ....[16]....
        /*0084*/ 	.word	0x00005790


	//   ....[17]....
        /*0088*/ 	.word	0x00005920


	//----- nvinfo : EIATTR_COOP_GROUP_MASK_REGIDS
	.align		4
.L_39:
        /*008c*/ 	.byte	0x04, 0x29
        /*008e*/ 	.short	(.L_41 - .L_40)


	//   ....[0]....
.L_40:
        /*0090*/ 	.word	0xffffffff


	//   ....[1]....
        /*0094*/ 	.word	0xffffffff


	//   ....[2]....
        /*0098*/ 	.word	0xffffffff


	//   ....[3]....
        /*009c*/ 	.word	0xffffffff


	//   ....[4]....
        /*00a0*/ 	.word	0xffffffff


	//   ....[5]....
        /*00a4*/ 	.word	0xffffffff


	//   ....[6]....
        /*00a8*/ 	.word	0xffffffff


	//   ....[7]....
        /*00ac*/ 	.word	0xffffffff


	//   ....[8]....
        /*00b0*/ 	.word	0xffffffff


	//   ....[9]....
        /*00b4*/ 	.word	0xffffffff


	//   ....[10]....
        /*00b8*/ 	.word	0xffffffff


	//   ....[11]....
        /*00bc*/ 	.word	0xffffffff


	//   ....[12]....
        /*00c0*/ 	.word	0xffffffff


	//   ....[13]....
        /*00c4*/ 	.word	0xffffffff


	//----- nvinfo : EIATTR_COOP_GROUP_INSTR_OFFSETS
	.align		4
.L_41:
        /*00c8*/ 	.byte	0x04, 0x28
        /*00ca*/ 	.short	(.L_43 - .L_42)


	//   ....[0]....
.L_42:
        /*00cc*/ 	.word	0x000000c0


	//   ....[1]....
        /*00d0*/ 	.word	0x00000500


	//   ....[2]....
        /*00d4*/ 	.word	0x00000830


	//   ....[3]....
        /*00d8*/ 	.word	0x000009c0


	//   ....[4]....
        /*00dc*/ 	.word	0x00000ab0


	//   ....[5]....
        /*00e0*/ 	.word	0x00000c10


	//   ....[6]....
        /*00e4*/ 	.word	0x00000da0


	//   ....[7]....
        /*00e8*/ 	.word	0x00000fe0


	//   ....[8]....
        /*00ec*/ 	.word	0x000021a0


	//   ....[9]....
        /*00f0*/ 	.word	0x00003640


	//   ....[10]....
        /*00f4*/ 	.word	0x00003b10


	//   ....[11]....
        /*00f8*/ 	.word	0x00003b40


	//   ....[12]....
        /*00fc*/ 	.word	0x00004680


	//   ....[13]....
        /*0100*/ 	.word	0x00004890


	//----- nvinfo : EIATTR_VRC_CTA_INIT_COUNT
	.align		4
.L_43:
        /*0104*/ 	.byte	0x02, 0x4a
        /*0106*/ 	.byte	0x80
	.zero		1


	//----- nvinfo : EIATTR_SYSCALL_OFFSETS
	.align		4
        /*0108*/ 	.byte	0x04, 0x46
        /*010a*/ 	.short	(.L_45 - .L_44)


	//   ....[0]....
.L_44:
        /*010c*/ 	.word	0x00006410


	//   ....[1]....
        /*0110*/ 	.word	0x00006500


	//   ....[2]....
        /*0114*/ 	.word	0x00006c70


	//   ....[3]....
        /*0118*/ 	.word	0x00007930


	//   ....[4]....
        /*011c*/ 	.word	0x000085d0


	//   ....[5]....
        /*0120*/ 	.word	0x00009270


	//----- nvinfo : EIATTR_MBARRIER_INSTR_OFFSETS
	.align		4
.L_45:
        /*0124*/ 	.byte	0x04, 0x39
        /*0126*/ 	.short	(.L_47 - .L_46)


	//   ....[0]....
.L_46:
        /*0128*/ 	.word	0x00000610
        /*012c*/ 	.word	0x000000ff
        /*0130*/ 	.word	0x00000000
        /*0134*/ 	.short	0x0100
        /*0136*/ 	.byte	0x08
	.zero		1


	//   ....[1]....
        /*0138*/ 	.word	0x00000620
        /*013c*/ 	.word	0x000000ff
        /*0140*/ 	.word	0x00000080
        /*0144*/ 	.short	0x0100
        /*0146*/ 	.byte	0x08
	.zero		1


	//   ....[2]....
        /*0148*/ 	.word	0x00000630
        /*014c*/ 	.word	0x000000ff
        /*0150*/ 	.word	0x00000008
        /*0154*/ 	.short	0x0100
        /*0156*/ 	.byte	0x08
	.zero		1


	//   ....[3]....
        /*0158*/ 	.word	0x00000640
        /*015c*/ 	.word	0x000000ff
        /*0160*/ 	.word	0x00000088
        /*0164*/ 	.short	0x0100
        /*0166*/ 	.byte	0x08
	.zero		1


	//   ....[4]....
        /*0168*/ 	.word	0x00000650
        /*016c*/ 	.word	0x000000ff
        /*0170*/ 	.word	0x00000010
        /*0174*/ 	.short	0x0100
        /*0176*/ 	.byte	0x08
	.zero		1


	//   ....[5]....
        /*0178*/ 	.word	0x00000660
        /*017c*/ 	.word	0x000000ff
        /*0180*/ 	.word	0x00000090
        /*0184*/ 	.short	0x0100
        /*0186*/ 	.byte	0x08
	.zero		1


	//   ....[6]....
        /*0188*/ 	.word	0x00000670
        /*018c*/ 	.word	0x000000ff
        /*0190*/ 	.word	0x00000018
        /*0194*/ 	.short	0x0100
        /*0196*/ 	.byte	0x08
	.zero		1


	//   ....[7]....
        /*0198*/ 	.word	0x00000680
        /*019c*/ 	.word	0x000000ff
        /*01a0*/ 	.word	0x00000098
        /*01a4*/ 	.short	0x0100
        /*01a6*/ 	.byte	0x08
	.zero		1


	//   ....[8]....
        /*01a8*/ 	.word	0x00000690
        /*01ac*/ 	.word	0x000000ff
        /*01b0*/ 	.word	0x00000020
        /*01b4*/ 	.short	0x0100
        /*01b6*/ 	.byte	0x08
	.zero		1


	//   ....[9]....
        /*01b8*/ 	.word	0x000006a0
        /*01bc*/ 	.word	0x000000ff
        /*01c0*/ 	.word	0x000000a0
        /*01c4*/ 	.short	0x0100
        /*01c6*/ 	.byte	0x08
	.zero		1


	//   ....[10]....
        /*01c8*/ 	.word	0x000006b0
        /*01cc*/ 	.word	0x000000ff
        /*01d0*/ 	.word	0x00000028
        /*01d4*/ 	.short	0x0100
        /*01d6*/ 	.byte	0x08
	.zero		1


	//   ....[11]....
        /*01d8*/ 	.word	0x000006c0
        /*01dc*/ 	.word	0x000000ff
        /*01e0*/ 	.word	0x000000a8
        /*01e4*/ 	.short	0x0100
        /*01e6*/ 	.byte	0x08
	.zero		1


	//   ....[12]....
        /*01e8*/ 	.word	0x000006d0
        /*01ec*/ 	.word	0x000000ff
        /*01f0*/ 	.word	0x00000030
        /*01f4*/ 	.short	0x0100
        /*01f6*/ 	.byte	0x08
	.zero		1


	//   ....[13]....
        /*01f8*/ 	.word	0x000006e0
        /*01fc*/ 	.word	0x000000ff
        /*0200*/ 	.word	0x000000b0
        /*0204*/ 	.short	0x0100
        /*0206*/ 	.byte	0x08
	.zero		1


	//   ....[14]....
        /*0208*/ 	.word	0x000006f0
        /*020c*/ 	.word	0x000000ff
        /*0210*/ 	.word	0x00000038
        /*0214*/ 	.short	0x0100
        /*0216*/ 	.byte	0x08
	.zero		1


	//   ....[15]....
        /*0218*/ 	.word	0x00000700
        /*021c*/ 	.word	0x000000ff
        /*0220*/ 	.word	0x000000b8
        /*0224*/ 	.short	0x0100
        /*0226*/ 	.byte	0x08
	.zero		1


	//   ....[16]....
        /*0228*/ 	.word	0x00000710
        /*022c*/ 	.word	0x000000ff
        /*0230*/ 	.word	0x00000040
        /*0234*/ 	.short	0x0100
        /*0236*/ 	.byte	0x08
	.zero		1


	//   ....[17]....
        /*0238*/ 	.word	0x00000720
        /*023c*/ 	.word	0x000000ff
        /*0240*/ 	.word	0x000000c0
        /*0244*/ 	.short	0x0100
        /*0246*/ 	.byte	0x08
	.zero		1


	//   ....[18]....
        /*0248*/ 	.word	0x00000730
        /*024c*/ 	.word	0x000000ff
        /*0250*/ 	.word	0x00000048
        /*0254*/ 	.short	0x0100
        /*0256*/ 	.byte	0x08
	.zero		1


	//   ....[19]....
        /*0258*/ 	.word	0x00000740
        /*025c*/ 	.word	0x000000ff
        /*0260*/ 	.word	0x000000c8
        /*0264*/ 	.short	0x0100
        /*0266*/ 	.byte	0x08
	.zero		1


	//   ....[20]....
        /*0268*/ 	.word	0x00000750
        /*026c*/ 	.word	0x000000ff
        /*0270*/ 	.word	0x00000050
        /*0274*/ 	.short	0x0100
        /*0276*/ 	.byte	0x08
	.zero		1


	//   ....[21]....
        /*0278*/ 	.word	0x00000760
        /*027c*/ 	.word	0x000000ff
        /*0280*/ 	.word	0x000000d0
        /*0284*/ 	.short	0x0100
        /*0286*/ 	.byte	0x08
	.zero		1


	//   ....[22]....
        /*0288*/ 	.word	0x00000770
        /*028c*/ 	.word	0x000000ff
        /*0290*/ 	.word	0x00000058
        /*0294*/ 	.short	0x0100
        /*0296*/ 	.byte	0x08
	.zero		1


	//   ....[23]....
        /*0298*/ 	.word	0x00000780
        /*029c*/ 	.word	0x000000ff
        /*02a0*/ 	.word	0x000000d8
        /*02a4*/ 	.short	0x0100
        /*02a6*/ 	.byte	0x08
	.zero		1


	//   ....[24]....
        /*02a8*/ 	.word	0x00000790
        /*02ac*/ 	.word	0x000000ff
        /*02b0*/ 	.word	0x00000060
        /*02b4*/ 	.short	0x0100
        /*02b6*/ 	.byte	0x08
	.zero		1


	//   ....[25]....
        /*02b8*/ 	.word	0x000007a0
        /*02bc*/ 	.word	0x000000ff
        /*02c0*/ 	.word	0x000000e0
        /*02c4*/ 	.short	0x0100
        /*02c6*/ 	.byte	0x08
	.zero		1


	//   ....[26]....
        /*02c8*/ 	.word	0x000007b0
        /*02cc*/ 	.word	0x000000ff
        /*02d0*/ 	.word	0x00000068
        /*02d4*/ 	.short	0x0100
        /*02d6*/ 	.byte	0x08
	.zero		1


	//   ....[27]....
        /*02d8*/ 	.word	0x000007c0
        /*02dc*/ 	.word	0x000000ff
        /*02e0*/ 	.word	0x000000e8
        /*02e4*/ 	.short	0x0100
        /*02e6*/ 	.byte	0x08
	.zero		1


	//   ....[28]....
        /*02e8*/ 	.word	0x000007d0
        /*02ec*/ 	.word	0x000000ff
        /*02f0*/ 	.word	0x00000070
        /*02f4*/ 	.short	0x0100
        /*02f6*/ 	.byte	0x08
	.zero		1


	//   ....[29]....
        /*02f8*/ 	.word	0x000007e0
        /*02fc*/ 	.word	0x000000ff
        /*0300*/ 	.word	0x000000f0
        /*0304*/ 	.short	0x0100
        /*0306*/ 	.byte	0x08
	.zero		1


	//   ....[30]....
        /*0308*/ 	.word	0x000007f0
        /*030c*/ 	.word	0x000000ff
        /*0310*/ 	.word	0x00000078
        /*0314*/ 	.short	0x0100
        /*0316*/ 	.byte	0x08
	.zero		1


	//   ....[31]....
        /*0318*/ 	.word	0x00000800
        /*031c*/ 	.word	0x000000ff
        /*0320*/ 	.word	0x000000f8
        /*0324*/ 	.short	0x0100
        /*0326*/ 	.byte	0x08
	.zero		1


	//   ....[32]....
        /*0328*/ 	.word	0x00000930
        /*032c*/ 	.word	0x000000ff
        /*0330*/ 	.word	0x00000100
        /*0334*/ 	.short	0x0100
        /*0336*/ 	.byte	0x09
	.zero		1


	//   ....[33]....
        /*0338*/ 	.word	0x00000940
        /*033c*/ 	.word	0x000000ff
        /*0340*/ 	.word	0x00000120
        /*0344*/ 	.short	0x0100
        /*0346*/ 	.byte	0x09
	.zero		1


	//   ....[34]....
        /*0348*/ 	.word	0x00000950
        /*034c*/ 	.word	0x000000ff
        /*0350*/ 	.word	0x00000108
        /*0354*/ 	.short	0x0100
        /*0356*/ 	.byte	0x09
	.zero		1


	//   ....[35]....
        /*0358*/ 	.word	0x00000960
        /*035c*/ 	.word	0x000000ff
        /*0360*/ 	.word	0x00000128
        /*0364*/ 	.short	0x0100
        /*0366*/ 	.byte	0x09
	.zero		1


	//   ....[36]....
        /*0368*/ 	.word	0x00000970
        /*036c*/ 	.word	0x000000ff
        /*0370*/ 	.word	0x00000110
        /*0374*/ 	.short	0x0100
        /*0376*/ 	.byte	0x09
	.zero		1


	//   ....[37]....
        /*0378*/ 	.word	0x00000980
        /*037c*/ 	.word	0x000000ff
        /*0380*/ 	.word	0x00000130
        /*0384*/ 	.short	0x0100
        /*0386*/ 	.byte	0x09
	.zero		1


	//   ....[38]....
        /*0388*/ 	.word	0x00000990
        /*038c*/ 	.word	0x000000ff
        /*0390*/ 	.word	0x00000118
        /*0394*/ 	.short	0x0100
        /*0396*/ 	.byte	0x09
	.zero		1


	//   ....[39]....
        /*0398*/ 	.word	0x000009a0
        /*039c*/ 	.word	0x000000ff
        /*03a0*/ 	.word	0x00000138
        /*03a4*/ 	.short	0x0100
        /*03a6*/ 	.byte	0x09
	.zero		1


	//   ....[40]....
        /*03a8*/ 	.word	0x00000a80
        /*03ac*/ 	.word	0x000000ff
        /*03b0*/ 	.word	0x00000140
        /*03b4*/ 	.short	0x0100
        /*03b6*/ 	.byte	0x08
	.zero		1


	//   ....[41]....
        /*03b8*/ 	.word	0x00000a90
        /*03bc*/ 	.word	0x000000ff
        /*03c0*/ 	.word	0x00000148
        /*03c4*/ 	.short	0x0100
        /*03c6*/ 	.byte	0x08
	.zero		1


	//   ....[42]....
        /*03c8*/ 	.word	0x00000bc0
        /*03cc*/ 	.word	0x000000ff
        /*03d0*/ 	.word	0x00000150
        /*03d4*/ 	.short	0x0100
        /*03d6*/ 	.byte	0x08
	.zero		1


	//   ....[43]....
        /*03d8*/ 	.word	0x00000bd0
        /*03dc*/ 	.word	0x000000ff
        /*03e0*/ 	.word	0x00000160
        /*03e4*/ 	.short	0x0100
        /*03e6*/ 	.byte	0x08
	.zero		1


	//   ....[44]....
        /*03e8*/ 	.word	0x00000be0
        /*03ec*/ 	.word	0x000000ff
        /*03f0*/ 	.word	0x00000158
        /*03f4*/ 	.short	0x0100
        /*03f6*/ 	.byte	0x08
	.zero		1


	//   ....[45]....
        /*03f8*/ 	.word	0x00000bf0
        /*03fc*/ 	.word	0x000000ff
        /*0400*/ 	.word	0x00000168
        /*0404*/ 	.short	0x0100
        /*0406*/ 	.byte	0x08
	.zero		1


	//   ....[46]....
        /*0408*/ 	.word	0x00000d10
        /*040c*/ 	.word	0x000000ff
        /*0410*/ 	.word	0x00000170
        /*0414*/ 	.short	0x0100
        /*0416*/ 	.byte	0x09
	.zero		1


	//   ....[47]....
        /*0418*/ 	.word	0x00000d20
        /*041c*/ 	.word	0x000000ff
        /*0420*/ 	.word	0x00000190
        /*0424*/ 	.short	0x0100
        /*0426*/ 	.byte	0x09
	.zero		1


	//   ....[48]....
        /*0428*/ 	.word	0x00000d30
        /*042c*/ 	.word	0x000000ff
        /*0430*/ 	.word	0x00000178
        /*0434*/ 	.short	0x0100
        /*0436*/ 	.byte	0x09
	.zero		1


	//   ....[49]....
        /*0438*/ 	.word	0x00000d40
        /*043c*/ 	.word	0x000000ff
        /*0440*/ 	.word	0x00000198
        /*0444*/ 	.short	0x0100
        /*0446*/ 	.byte	0x09
	.zero		1


	//   ....[50]....
        /*0448*/ 	.word	0x00000d50
        /*044c*/ 	.word	0x000000ff
        /*0450*/ 	.word	0x00000180
        /*0454*/ 	.short	0x0100
        /*0456*/ 	.byte	0x09
	.zero		1


	//   ....[51]....
        /*0458*/ 	.word	0x00000d60
        /*045c*/ 	.word	0x000000ff
        /*0460*/ 	.word	0x000001a0
        /*0464*/ 	.short	0x0100
        /*0466*/ 	.byte	0x09
	.zero		1


	//   ....[52]....
        /*0468*/ 	.word	0x00000d70
        /*046c*/ 	.word	0x000000ff
        /*0470*/ 	.word	0x00000188
        /*0474*/ 	.short	0x0100
        /*0476*/ 	.byte	0x09
	.zero		1


	//   ....[53]....
        /*0478*/ 	.word	0x00000d80
        /*047c*/ 	.word	0x000000ff
        /*0480*/ 	.word	0x000001a8
        /*0484*/ 	.short	0x0100
        /*0486*/ 	.byte	0x09
	.zero		1


	//   ....[54]....
        /*0488*/ 	.word	0x00000e70
        /*048c*/ 	.word	0x000000ff
        /*0490*/ 	.word	0x000001b0
        /*0494*/ 	.short	0x0100
        /*0496*/ 	.byte	0x08
	.zero		1


	//   ....[55]....
        /*0498*/ 	.word	0x00000e80
        /*049c*/ 	.word	0x000000ff
        /*04a0*/ 	.word	0x000001c0
        /*04a4*/ 	.short	0x0100
        /*04a6*/ 	.byte	0x08
	.zero		1


	//   ....[56]....
        /*04a8*/ 	.word	0x00000e90
        /*04ac*/ 	.word	0x000000ff
        /*04b0*/ 	.word	0x000001b8
        /*04b4*/ 	.short	0x0100
        /*04b6*/ 	.byte	0x08
	.zero		1


	//   ....[57]....
        /*04b8*/ 	.word	0x00000ea0
        /*04bc*/ 	.word	0x000000ff
        /*04c0*/ 	.word	0x000001c8
        /*04c4*/ 	.short	0x0100
        /*04c6*/ 	.byte	0x08
	.zero		1


	//   ....[58]....
        /*04c8*/ 	.word	0x00000f90
        /*04cc*/ 	.word	0x000000ff
        /*04d0*/ 	.word	0x000001d0
        /*04d4*/ 	.short	0x0100
        /*04d6*/ 	.byte	0x07
	.zero		1


	//   ....[59]....
        /*04d8*/ 	.word	0x000019a0
        /*04dc*/ 	.word	0x00000002
        /*04e0*/ 	.word	0x000001c0
        /*04e4*/ 	.short	0x010a
        /*04e6*/ 	.byte	0xff
	.zero		1


	//   ....[60]....
        /*04e8*/ 	.word	0x000019d0
        /*04ec*/ 	.word	0x00000002
        /*04f0*/ 	.word	0x000001b0
        /*04f4*/ 	.short	0x0101
        /*04f6*/ 	.byte	0xff
	.zero		1


	//   ....[61]....
        /*04f8*/ 	.word	0x00001aa0
        /*04fc*/ 	.word	0x000000ff
        /*0500*/ 	.word	0x00000080
        /*0504*/ 	.short	0x010a
        /*0506*/ 	.byte	0x08
	.zero		1


	//   ....[62]....
        /*0508*/ 	.word	0x00001ba0
        /*050c*/ 	.word	0x000000ff
        /*0510*/ 	.word	0x00000080
        /*0514*/ 	.short	0x010a
        /*0516*/ 	.byte	0x21
	.zero		1


	//   ....[63]....
        /*0518*/ 	.word	0x00001d50
        /*051c*/ 	.word	0x000000ff
        /*0520*/ 	.word	0x00000080
        /*0524*/ 	.short	0x010a
        /*0526*/ 	.byte	0x08
	.zero		1


	//   ....[64]....
        /*0528*/ 	.word	0x00001e50
        /*052c*/ 	.word	0x000000ff
        /*0530*/ 	.word	0x00000148
        /*0534*/ 	.short	0x0101
        /*0536*/ 	.byte	0x06
	.zero		1


	//   ....[65]....
        /*0538*/ 	.word	0x00001e70
        /*053c*/ 	.word	0x000000ff
        /*0540*/ 	.word	0x00000080
        /*0544*/ 	.short	0x010a
        /*0546*/ 	.byte	0x08
	.zero		1


	//   ....[66]....
        /*0548*/ 	.word	0x00001ef0
        /*054c*/ 	.word	0x000000ff
        /*0550*/ 	.word	0x00000080
        /*0554*/ 	.short	0x010a
        /*0556*/ 	.byte	0x11
	.zero		1


	//   ....[67]....
        /*0558*/ 	.word	0x00002080
        /*055c*/ 	.word	0x000000ff
        /*0560*/ 	.word	0x00000080
        /*0564*/ 	.short	0x010a
        /*0566*/ 	.byte	0x08
	.zero		1


	//   ....[68]....
        /*0568*/ 	.word	0x000021d0
        /*056c*/ 	.word	0x00000002
        /*0570*/ 	.word	0x00000150
        /*0574*/ 	.short	0x010a
        /*0576*/ 	.byte	0xff
	.zero		1


	//   ....[69]....
        /*0578*/ 	.word	0x00002290
        /*057c*/ 	.word	0x00000002
        /*0580*/ 	.word	0x00000000
        /*0584*/ 	.short	0x0101
        /*0586*/ 	.byte	0xff
	.zero		1


	//   ....[70]....
        /*0588*/ 	.word	0x000027f0
        /*058c*/ 	.word	0x000000ff
        /*0590*/ 	.word	0x00000000
        /*0594*/ 	.short	0x010a
        /*0596*/ 	.byte	0x04
	.zero		1


	//   ....[71]....
        /*0598*/ 	.word	0x00002880
        /*059c*/ 	.word	0x000000ff
        /*05a0*/ 	.word	0x00000000
        /*05a4*/ 	.short	0x010a
        /*05a6*/ 	.byte	0x04
	.zero		1


	//   ....[72]....
        /*05a8*/ 	.word	0x00002910
        /*05ac*/ 	.word	0x000000ff
        /*05b0*/ 	.word	0x00000000
        /*05b4*/ 	.short	0x010a
        /*05b6*/ 	.byte	0x04
	.zero		1


	//   ....[73]....
        /*05b8*/ 	.word	0x000029a0
        /*05bc*/ 	.word	0x000000ff
        /*05c0*/ 	.word	0x00000000
        /*05c4*/ 	.short	0x010a
        /*05c6*/ 	.byte	0x04
	.zero		1


	//   ....[74]....
        /*05c8*/ 	.word	0x00002a30
        /*05cc*/ 	.word	0x000000ff
        /*05d0*/ 	.word	0x00000000
        /*05d4*/ 	.short	0x010a
        /*05d6*/ 	.byte	0x04
	.zero		1


	//   ....[75]....
        /*05d8*/ 	.word	0x00002ac0
        /*05dc*/ 	.word	0x000000ff
        /*05e0*/ 	.word	0x00000000
        /*05e4*/ 	.short	0x010a
        /*05e6*/ 	.byte	0x04
	.zero		1


	//   ....[76]....
        /*05e8*/ 	.word	0x00002b50
        /*05ec*/ 	.word	0x000000ff
        /*05f0*/ 	.word	0x00000000
        /*05f4*/ 	.short	0x010a
        /*05f6*/ 	.byte	0x04
	.zero		1


	//   ....[77]....
        /*05f8*/ 	.word	0x00002be0
        /*05fc*/ 	.word	0x000000ff
        /*0600*/ 	.word	0x00000000
        /*0604*/ 	.short	0x010a
        /*0606*/ 	.byte	0x04
	.zero		1


	//   ....[78]....
        /*0608*/ 	.word	0x00002c70
        /*060c*/ 	.word	0x000000ff
        /*0610*/ 	.word	0x00000000
        /*0614*/ 	.short	0x010a
        /*0616*/ 	.byte	0x04
	.zero		1


	//   ....[79]....
        /*0618*/ 	.word	0x00002d00
        /*061c*/ 	.word	0x000000ff
        /*0620*/ 	.word	0x00000000
        /*0624*/ 	.short	0x010a
        /*0626*/ 	.byte	0x04
	.zero		1


	//   ....[80]....
        /*0628*/ 	.word	0x00002d90
        /*062c*/ 	.word	0x000000ff
        /*0630*/ 	.word	0x00000000
        /*0634*/ 	.short	0x010a
        /*0636*/ 	.byte	0x04
	.zero		1


	//   ....[81]....
        /*0638*/ 	.word	0x00002e20
        /*063c*/ 	.word	0x000000ff
        /*0640*/ 	.word	0x00000000
        /*0644*/ 	.short	0x010a
        /*0646*/ 	.byte	0x04
	.zero		1


	//   ....[82]....
        /*0648*/ 	.word	0x00002eb0
        /*064c*/ 	.word	0x000000ff
        /*0650*/ 	.word	0x00000000
        /*0654*/ 	.short	0x010a
        /*0656*/ 	.byte	0x04
	.zero		1


	//   ....[83]....
        /*0658*/ 	.word	0x00002f40
        /*065c*/ 	.word	0x000000ff
        /*0660*/ 	.word	0x00000000
        /*0664*/ 	.short	0x010a
        /*0666*/ 	.byte	0x04
	.zero		1


	//   ....[84]....
        /*0668*/ 	.word	0x00002fd0
        /*066c*/ 	.word	0x000000ff
        /*0670*/ 	.word	0x00000000
        /*0674*/ 	.short	0x010a
        /*0676*/ 	.byte	0x04
	.zero		1


	//   ....[85]....
        /*0678*/ 	.word	0x00003070
        /*067c*/ 	.word	0x00000000
        /*0680*/ 	.word	0x00000000
        /*0684*/ 	.short	0x010a
        /*0686*/ 	.byte	0xff
	.zero		1


	//   ....[86]....
        /*0688*/ 	.word	0x000031a0
        /*068c*/ 	.word	0x00000000
        /*0690*/ 	.word	0x000001b0
        /*0694*/ 	.short	0x010a
        /*0696*/ 	.byte	0xff
	.zero		1


	//   ....[87]....
        /*0698*/ 	.word	0x00003210
        /*069c*/ 	.word	0x00000000
        /*06a0*/ 	.word	0x00000000
        /*06a4*/ 	.short	0x0101
        /*06a6*/ 	.byte	0xff
	.zero		1


	//   ....[88]....
        /*06a8*/ 	.word	0x00003230
        /*06ac*/ 	.word	0x000000ff
        /*06b0*/ 	.word	0x00000160
        /*06b4*/ 	.short	0x010a
        /*06b6*/ 	.byte	0x05
	.zero		1


	//   ....[89]....
        /*06b8*/ 	.word	0x00003350
        /*06bc*/ 	.word	0x00000000
        /*06c0*/ 	.word	0x00000150
        /*06c4*/ 	.short	0x010a
        /*06c6*/ 	.byte	0xff
	.zero		1


	//   ....[90]....
        /*06c8*/ 	.word	0x00003450
        /*06cc*/ 	.word	0x00000000
        /*06d0*/ 	.word	0x00000000
        /*06d4*/ 	.short	0x0101
        /*06d6*/ 	.byte	0xff
	.zero		1


	//   ....[91]....
        /*06d8*/ 	.word	0x000034e0
        /*06dc*/ 	.word	0x000000ff
        /*06e0*/ 	.word	0x00000160
        /*06e4*/ 	.short	0x0106
        /*06e6*/ 	.byte	0x05
	.zero		1


	//   ....[92]....
        /*06e8*/ 	.word	0x00003500
        /*06ec*/ 	.word	0x000000ff
        /*06f0*/ 	.word	0x00000160
        /*06f4*/ 	.short	0x010a
        /*06f6*/ 	.byte	0x05
	.zero		1


	//   ....[93]....
        /*06f8*/ 	.word	0x00003590
        /*06fc*/ 	.word	0x000000ff
        /*0700*/ 	.word	0x00000160
        /*0704*/ 	.short	0x0106
        /*0706*/ 	.byte	0x04
	.zero		1


	//   ....[94]....
        /*0708*/ 	.word	0x000035d0
        /*070c*/ 	.word	0x00000000
        /*0710*/ 	.word	0x00000160
        /*0714*/ 	.short	0x010a
        /*0716*/ 	.byte	0xff
	.zero		1


	//   ....[95]....
        /*0718*/ 	.word	0x00003810
        /*071c*/ 	.word	0x000000ff
        /*0720*/ 	.word	0x00000008
        /*0724*/ 	.short	0x010a
        /*0726*/ 	.byte	0x06
	.zero		1


	//   ....[96]....
        /*0728*/ 	.word	0x00003830
        /*072c*/ 	.word	0x000000ff
        /*0730*/ 	.word	0x00000008
        /*0734*/ 	.short	0x010a
        /*0736*/ 	.byte	0x06
	.zero		1


	//   ....[97]....
        /*0738*/ 	.word	0x000039c0
        /*073c*/ 	.word	0x000000ff
        /*0740*/ 	.word	0x00000008
        /*0744*/ 	.short	0x010a
        /*0746*/ 	.byte	0x06
	.zero		1


	//   ....[98]....
        /*0748*/ 	.word	0x000039e0
        /*074c*/ 	.word	0x000000ff
        /*0750*/ 	.word	0x00000008
        /*0754*/ 	.short	0x010a
        /*0756*/ 	.byte	0x06
	.zero		1


	//   ....[99]....
        /*0758*/ 	.word	0x00003aa0
        /*075c*/ 	.word	0x000000ff
        /*0760*/ 	.word	0x00000000
        /*0764*/ 	.short	0x0101
        /*0766*/ 	.byte	0x07
	.zero		1


	//   ....[100]....
        /*0768*/ 	.word	0x00003da0
        /*076c*/ 	.word	0x00000000
        /*0770*/ 	.word	0x00000150
        /*0774*/ 	.short	0x010a
        /*0776*/ 	.byte	0xff
	.zero		1


	//   ....[101]....
        /*0778*/ 	.word	0x00003e60
        /*077c*/ 	.word	0x00000000
        /*0780*/ 	.word	0x00000000
        /*0784*/ 	.short	0x0101
        /*0786*/ 	.byte	0xff
	.zero		1


	//   ....[102]....
        /*0788*/ 	.word	0x00003f20
        /*078c*/ 	.word	0x000000ff
        /*0790*/ 	.word	0x00000000
        /*0794*/ 	.short	0x010a
        /*0796*/ 	.byte	0x06
	.zero		1


	//   ....[103]....
        /*0798*/ 	.word	0x00003f30
        /*079c*/ 	.word	0x000000ff
        /*07a0*/ 	.word	0x00000190
        /*07a4*/ 	.short	0x010a
        /*07a6*/ 	.byte	0x0a
	.zero		1


	//   ....[104]....
        /*07a8*/ 	.word	0x00003fe0
        /*07ac*/ 	.word	0x000000ff
        /*07b0*/ 	.word	0x00000000
        /*07b4*/ 	.short	0x010a
        /*07b6*/ 	.byte	0x09
	.zero		1


	//   ....[105]....
        /*07b8*/ 	.word	0x00004120
        /*07bc*/ 	.word	0x000000ff
        /*07c0*/ 	.word	0x00000000
        /*07c4*/ 	.short	0x010a
        /*07c6*/ 	.byte	0x06
	.zero		1


	//   ....[106]....
        /*07c8*/ 	.word	0x00004370
        /*07cc*/ 	.word	0x000000ff
        /*07d0*/ 	.word	0x00000000
        /*07d4*/ 	.short	0x010a
        /*07d6*/ 	.byte	0x07
	.zero		1


	//   ....[107]....
        /*07d8*/ 	.word	0x00004400
        /*07dc*/ 	.word	0x000000ff
        /*07e0*/ 	.word	0x00000000
        /*07e4*/ 	.short	0x010a
        /*07e6*/ 	.byte	0x07
	.zero		1


	//   ....[108]....
        /*07e8*/ 	.word	0x00004490
        /*07ec*/ 	.word	0x000000ff
        /*07f0*/ 	.word	0x00000000
        /*07f4*/ 	.short	0x010a
        /*07f6*/ 	.byte	0x07
	.zero		1


	//   ....[109]....
        /*07f8*/ 	.word	0x00004530
        /*07fc*/ 	.word	0x00000000
        /*0800*/ 	.word	0x00000000
        /*0804*/ 	.short	0x010a
        /*0806*/ 	.byte	0xff
	.zero		1


	//   ....[110]....
        /*0808*/ 	.word	0x00004570
        /*080c*/ 	.word	0x00000000
        /*0810*/ 	.word	0x00000000
        /*0814*/ 	.short	0x010a
        /*0816*/ 	.byte	0xff
	.zero		1


	//   ....[111]....
        /*0818*/ 	.word	0x000045e0
        /*081c*/ 	.word	0x000000ff
        /*0820*/ 	.word	0x00000000
        /*0824*/ 	.short	0x0101
        /*0826*/ 	.byte	0x05
	.zero		1


	//   ....[112]....
        /*0828*/ 	.word	0x00004620
        /*082c*/ 	.word	0x000000ff
        /*0830*/ 	.word	0x000001d0
        /*0834*/ 	.short	0x010a
        /*0836*/ 	.byte	0x08
	.zero		1


	//   ....[113]....
        /*0838*/ 	.word	0x00004670
        /*083c*/ 	.word	0x000000ff
        /*0840*/ 	.word	0x00000000
        /*0844*/ 	.short	0x0101
        /*0846*/ 	.byte	0x05
	.zero		1


	//   ....[114]....
        /*0848*/ 	.word	0x00004ac0
        /*084c*/ 	.word	0x00000000
        /*0850*/ 	.word	0x00000150
        /*0854*/ 	.short	0x010a
        /*0856*/ 	.byte	0xff
	.zero		1


	//   ....[115]....
        /*0858*/ 	.word	0x00004b80
        /*085c*/ 	.word	0x00000000
        /*0860*/ 	.word	0x00000000
        /*0864*/ 	.short	0x0101
        /*0866*/ 	.byte	0xff
	.zero		1


	//   ....[116]....
        /*0868*/ 	.word	0x00004ea0
        /*086c*/ 	.word	0x000000ff
        /*0870*/ 	.word	0x00000148
        /*0874*/ 	.short	0x010a
        /*0876*/ 	.byte	0x07
	.zero		1


	//   ....[117]....
        /*0878*/ 	.word	0x00005090
        /*087c*/ 	.word	0x000000ff
        /*0880*/ 	.word	0x00000120
        /*0884*/ 	.short	0x010a
        /*0886*/ 	.byte	0x07
	.zero		1


	//   ....[118]....
        /*0888*/ 	.word	0x00005280
        /*088c*/ 	.word	0x000000ff
        /*0890*/ 	.word	0x00000100
        /*0894*/ 	.short	0x010b
        /*0896*/ 	.byte	0x07
	.zero		1


	//   ....[119]....
        /*0898*/ 	.word	0x00005290
        /*089c*/ 	.word	0x000000ff
        /*08a0*/ 	.word	0x00000000
        /*08a4*/ 	.short	0x0101
        /*08a6*/ 	.byte	0x0e
	.zero		1


	//   ....[120]....
        /*08a8*/ 	.word	0x000052a0
        /*08ac*/ 	.word	0x000000ff
        /*08b0*/ 	.word	0x00000128
        /*08b4*/ 	.short	0x010a
        /*08b6*/ 	.byte	0x07
	.zero		1


	//   ....[121]....
        /*08b8*/ 	.word	0x00005450
        /*08bc*/ 	.word	0x000000ff
        /*08c0*/ 	.word	0x00000108
        /*08c4*/ 	.short	0x010b
        /*08c6*/ 	.byte	0x07
	.zero		1


	//   ....[122]....
        /*08c8*/ 	.word	0x00005460
        /*08cc*/ 	.word	0x000000ff
        /*08d0*/ 	.word	0x00000000
        /*08d4*/ 	.short	0x0101
        /*08d6*/ 	.byte	0x0e
	.zero		1


	//   ....[123]....
        /*08d8*/ 	.word	0x00005470
        /*08dc*/ 	.word	0x000000ff
        /*08e0*/ 	.word	0x00000130
        /*08e4*/ 	.short	0x010a
        /*08e6*/ 	.byte	0x07
	.zero		1


	//   ....[124]....
        /*08e8*/ 	.word	0x00005660
        /*08ec*/ 	.word	0x000000ff
        /*08f0*/ 	.word	0x00000110
        /*08f4*/ 	.short	0x010b
        /*08f6*/ 	.byte	0x07
	.zero		1


	//   ....[125]....
        /*08f8*/ 	.word	0x000056d0
        /*08fc*/ 	.word	0x000000ff
        /*0900*/ 	.word	0x00000000
        /*0904*/ 	.short	0x0101
        /*0906*/ 	.byte	0x0e
	.zero		1


	//   ....[126]....
        /*0908*/ 	.word	0x000056e0
        /*090c*/ 	.word	0x000000ff
        /*0910*/ 	.word	0x00000138
        /*0914*/ 	.short	0x010a
        /*0916*/ 	.byte	0x07
	.zero		1


	//   ....[127]....
        /*0918*/ 	.word	0x00005980
        /*091c*/ 	.word	0x000000ff
        /*0920*/ 	.word	0x00000118
        /*0924*/ 	.short	0x010b
        /*0926*/ 	.byte	0x07
	.zero		1


	//   ....[128]....
        /*0928*/ 	.word	0x000059a0
        /*092c*/ 	.word	0x000000ff
        /*0930*/ 	.word	0x00000000
        /*0934*/ 	.short	0x0101
        /*0936*/ 	.byte	0x0d
	.zero		1


	//   ....[129]....
        /*0938*/ 	.word	0x000059d0
        /*093c*/ 	.word	0x000000ff
        /*0940*/ 	.word	0x00000120
        /*0944*/ 	.short	0x010a
        /*0946*/ 	.byte	0x07
	.zero		1


	//   ....[130]....
        /*0948*/ 	.word	0x000059f0
        /*094c*/ 	.word	0x000000ff
        /*0950*/ 	.word	0x00000128
        /*0954*/ 	.short	0x010a
        /*0956*/ 	.byte	0x07
	.zero		1


	//   ....[131]....
        /*0958*/ 	.word	0x00005a10
        /*095c*/ 	.word	0x000000ff
        /*0960*/ 	.word	0x00000130
        /*0964*/ 	.short	0x010a
        /*0966*/ 	.byte	0x07
	.zero		1


	//   ....[132]....
        /*0968*/ 	.word	0x00005a50
        /*096c*/ 	.word	0x00000000
        /*0970*/ 	.word	0x00000138
        /*0974*/ 	.short	0x010a
        /*0976*/ 	.byte	0xff
	.zero		1


	//   ....[133]....
        /*0978*/ 	.word	0x00005dd0
        /*097c*/ 	.word	0x00000000
        /*0980*/ 	.word	0x00000150
        /*0984*/ 	.short	0x010a
        /*0986*/ 	.byte	0xff
	.zero		1


	//   ....[134]....
        /*0988*/ 	.word	0x00005ee0
        /*098c*/ 	.word	0x00000000
        /*0990*/ 	.word	0x00000000
        /*0994*/ 	.short	0x0101
        /*0996*/ 	.byte	0xff
	.zero		1


	//   ....[135]....
        /*0998*/ 	.word	0x00006930
        /*099c*/ 	.word	0x000000ff
        /*09a0*/ 	.word	0x00000100
        /*09a4*/ 	.short	0x010a
        /*09a6*/ 	.byte	0x30
	.zero		1


	//   ....[136]....
        /*09a8*/ 	.word	0x00006970
        /*09ac*/ 	.word	0x00000070
        /*09b0*/ 	.word	0x00000170
        /*09b4*/ 	.short	0x010a
        /*09b6*/ 	.byte	0xff
	.zero		1


	//   ....[137]....
        /*09b8*/ 	.word	0x00006a60
        /*09bc*/ 	.word	0x000000ff
        /*09c0*/ 	.word	0x00000100
        /*09c4*/ 	.short	0x010a
        /*09c6*/ 	.byte	0x30
	.zero		1


	//   ....[138]....
        /*09c8*/ 	.word	0x00006b50
        /*09cc*/ 	.word	0x00000070
        /*09d0*/ 	.word	0x00000170
        /*09d4*/ 	.short	0x010a
        /*09d6*/ 	.byte	0xff
	.zero		1


	//   ....[139]....
        /*09d8*/ 	.word	0x00007660
        /*09dc*/ 	.word	0x00000000
        /*09e0*/ 	.word	0x00000000
        /*09e4*/ 	.short	0x0101
        /*09e6*/ 	.byte	0xff
	.zero		1


	//   ....[140]....
        /*09e8*/ 	.word	0x00007670
        /*09ec*/ 	.word	0x00000002
        /*09f0*/ 	.word	0x00000100
        /*09f4*/ 	.short	0x010a
        /*09f6*/ 	.byte	0xff
	.zero		1


	//   ....[141]....
        /*09f8*/ 	.word	0x00007750
        /*09fc*/ 	.word	0x00000002
        /*0a00*/ 	.word	0x00000100
        /*0a04*/ 	.short	0x010a
        /*0a06*/ 	.byte	0xff
	.zero		1


	//   ....[142]....
        /*0a08*/ 	.word	0x00008300
        /*0a0c*/ 	.word	0x0000003f
        /*0a10*/ 	.word	0x00000000
        /*0a14*/ 	.short	0x0101
        /*0a16*/ 	.byte	0xff
	.zero		1


	//   ....[143]....
        /*0a18*/ 	.word	0x00008320
        /*0a1c*/ 	.word	0x00000000
        /*0a20*/ 	.word	0x00000100
        /*0a24*/ 	.short	0x010a
        /*0a26*/ 	.byte	0xff
	.zero		1


	//   ....[144]....
        /*0a28*/ 	.word	0x000083f0
        /*0a2c*/ 	.word	0x00000000
        /*0a30*/ 	.word	0x00000100
        /*0a34*/ 	.short	0x010a
        /*0a36*/ 	.byte	0xff
	.zero		1


	//   ....[145]....
        /*0a38*/ 	.word	0x00008fa0
        /*0a3c*/ 	.word	0x0000003f
        /*0a40*/ 	.word	0x00000000
        /*0a44*/ 	.short	0x0101
        /*0a46*/ 	.byte	0xff
	.zero		1


	//   ....[146]....
        /*0a48*/ 	.word	0x00008fc0
        /*0a4c*/ 	.word	0x00000000
        /*0a50*/ 	.word	0x00000100
        /*0a54*/ 	.short	0x010a
        /*0a56*/ 	.byte	0xff
	.zero		1


	//   ....[147]....
        /*0a58*/ 	.word	0x00009090
        /*0a5c*/ 	.word	0x00000000
        /*0a60*/ 	.word	0x00000100
        /*0a64*/ 	.short	0x010a
        /*0a66*/ 	.byte	0xff
	.zero		1


	//   ....[148]....
        /*0a68*/ 	.word	0x00009480
        /*0a6c*/ 	.word	0x00000070
        /*0a70*/ 	.word	0x00000000
        /*0a74*/ 	.short	0x0101
        /*0a76*/ 	.byte	0xff
	.zero		1


	//   ....[149]....
        /*0a78*/ 	.word	0x00009c90
        /*0a7c*/ 	.word	0x00000000
        /*0a80*/ 	.word	0x00000000
        /*0a84*/ 	.short	0x0101
        /*0a86*/ 	.byte	0xff
	.zero		1


	//   ....[150]....
        /*0a88*/ 	.word	0x00009f00
        /*0a8c*/ 	.word	0x000000ff
        /*0a90*/ 	.word	0x00000000
        /*0a94*/ 	.short	0x0101
        /*0a96*/ 	.byte	0x04
	.zero		1


	//   ....[151]....
        /*0a98*/ 	.word	0x00009f20
        /*0a9c*/ 	.word	0x00000002
        /*0aa0*/ 	.word	0x000001c0
        /*0aa4*/ 	.short	0x010a
        /*0aa6*/ 	.byte	0xff
	.zero		1


	//   ....[152]....
        /*0aa8*/ 	.word	0x00009f80
        /*0aac*/ 	.word	0x00000002
        /*0ab0*/ 	.word	0x00000080
        /*0ab4*/ 	.short	0x010a
        /*0ab6*/ 	.byte	0xff
	.zero		1


	//   ....[153]....
        /*0ab8*/ 	.word	0x00009fe0
        /*0abc*/ 	.word	0x00000002
        /*0ac0*/ 	.word	0x00000080
        /*0ac4*/ 	.short	0x010a
        /*0ac6*/ 	.byte	0xff
	.zero		1


	//   ....[154]....
        /*0ac8*/ 	.word	0x0000a030
        /*0acc*/ 	.word	0x00000002
        /*0ad0*/ 	.word	0x00000150
        /*0ad4*/ 	.short	0x010a
        /*0ad6*/ 	.byte	0xff
	.zero		1


	//   ....[155]....
        /*0ad8*/ 	.word	0x0000a090
        /*0adc*/ 	.word	0x00000000
        /*0ae0*/ 	.word	0x00000000
        /*0ae4*/ 	.short	0x010a
        /*0ae6*/ 	.byte	0xff
	.zero		1


	//   ....[156]....
        /*0ae8*/ 	.word	0x0000a0f0
        /*0aec*/ 	.word	0x00000000
        /*0af0*/ 	.word	0x00000000
        /*0af4*/ 	.short	0x010a
        /*0af6*/ 	.byte	0xff
	.zero		1


	//   ....[157]....
        /*0af8*/ 	.word	0x0000a150
        /*0afc*/ 	.word	0x00000000
        /*0b00*/ 	.word	0x00000000
        /*0b04*/ 	.short	0x010a
        /*0b06*/ 	.byte	0xff
	.zero		1


	//   ....[158]....
        /*0b08*/ 	.word	0x0000a1b0
        /*0b0c*/ 	.word	0x00000000
        /*0b10*/ 	.word	0x00000000
        /*0b14*/ 	.short	0x010a
        /*0b16*/ 	.byte	0xff
	.zero		1


	//   ....[159]....
        /*0b18*/ 	.word	0x0000a210
        /*0b1c*/ 	.word	0x00000000
        /*0b20*/ 	.word	0x00000000
        /*0b24*/ 	.short	0x010a
        /*0b26*/ 	.byte	0xff
	.zero		1


	//   ....[160]....
        /*0b28*/ 	.word	0x0000a270
        /*0b2c*/ 	.word	0x00000000
        /*0b30*/ 	.word	0x00000000
        /*0b34*/ 	.short	0x010a
        /*0b36*/ 	.byte	0xff
	.zero		1


	//   ....[161]....
        /*0b38*/ 	.word	0x0000a2d0
        /*0b3c*/ 	.word	0x00000000
        /*0b40*/ 	.word	0x00000000
        /*0b44*/ 	.short	0x010a
        /*0b46*/ 	.byte	0xff
	.zero		1


	//   ....[162]....
        /*0b48*/ 	.word	0x0000a330
        /*0b4c*/ 	.word	0x00000000
        /*0b50*/ 	.word	0x00000000
        /*0b54*/ 	.short	0x010a
        /*0b56*/ 	.byte	0xff
	.zero		1


	//   ....[163]....
        /*0b58*/ 	.word	0x0000a390
        /*0b5c*/ 	.word	0x00000000
        /*0b60*/ 	.word	0x00000000
        /*0b64*/ 	.short	0x010a
        /*0b66*/ 	.byte	0xff
	.zero		1


	//   ....[164]....
        /*0b68*/ 	.word	0x0000a3f0
        /*0b6c*/ 	.word	0x00000000
        /*0b70*/ 	.word	0x00000000
        /*0b74*/ 	.short	0x010a
        /*0b76*/ 	.byte	0xff
	.zero		1


	//   ....[165]....
        /*0b78*/ 	.word	0x0000a450
        /*0b7c*/ 	.word	0x00000000
        /*0b80*/ 	.word	0x00000000
        /*0b84*/ 	.short	0x010a
        /*0b86*/ 	.byte	0xff
	.zero		1


	//   ....[166]....
        /*0b88*/ 	.word	0x0000a4b0
        /*0b8c*/ 	.word	0x00000000
        /*0b90*/ 	.word	0x00000000
        /*0b94*/ 	.short	0x010a
        /*0b96*/ 	.byte	0xff
	.zero		1


	//   ....[167]....
        /*0b98*/ 	.word	0x0000a510
        /*0b9c*/ 	.word	0x00000000
        /*0ba0*/ 	.word	0x00000000
        /*0ba4*/ 	.short	0x010a
        /*0ba6*/ 	.byte	0xff
	.zero		1


	//   ....[168]....
        /*0ba8*/ 	.word	0x0000a570
        /*0bac*/ 	.word	0x00000000
        /*0bb0*/ 	.word	0x00000000
        /*0bb4*/ 	.short	0x010a
        /*0bb6*/ 	.byte	0xff
	.zero		1


	//   ....[169]....
        /*0bb8*/ 	.word	0x0000a5d0
        /*0bbc*/ 	.word	0x00000000
        /*0bc0*/ 	.word	0x00000000
        /*0bc4*/ 	.short	0x010a
        /*0bc6*/ 	.byte	0xff
	.zero		1


	//   ....[170]....
        /*0bc8*/ 	.word	0x0000a620
        /*0bcc*/ 	.word	0x00000000
        /*0bd0*/ 	.word	0x000001b0
        /*0bd4*/ 	.short	0x010a
        /*0bd6*/ 	.byte	0xff
	.zero		1


	//   ....[171]....
        /*0bd8*/ 	.word	0x0000a680
        /*0bdc*/ 	.word	0x00000000
        /*0be0*/ 	.word	0x00000160
        /*0be4*/ 	.short	0x010a
        /*0be6*/ 	.byte	0xff
	.zero		1


	//   ....[172]....
        /*0be8*/ 	.word	0x0000a6d0
        /*0bec*/ 	.word	0x00000000
        /*0bf0*/ 	.word	0x00000150
        /*0bf4*/ 	.short	0x010a
        /*0bf6*/ 	.byte	0xff
	.zero		1


	//   ....[173]....
        /*0bf8*/ 	.word	0x0000a730
        /*0bfc*/ 	.word	0x00000000
        /*0c00*/ 	.word	0x00000160
        /*0c04*/ 	.short	0x010a
        /*0c06*/ 	.byte	0xff
	.zero		1


	//   ....[174]....
        /*0c08*/ 	.word	0x0000a790
        /*0c0c*/ 	.word	0x00000004
        /*0c10*/ 	.word	0x00000008
        /*0c14*/ 	.short	0x010a
        /*0c16*/ 	.byte	0xff
	.zero		1


	//   ....[175]....
        /*0c18*/ 	.word	0x0000a870
        /*0c1c*/ 	.word	0x00000002
        /*0c20*/ 	.word	0x00000008
        /*0c24*/ 	.short	0x010a
        /*0c26*/ 	.byte	0xff
	.zero		1


	//   ....[176]....
        /*0c28*/ 	.word	0x0000a8c0
        /*0c2c*/ 	.word	0x00000000
        /*0c30*/ 	.word	0x00000150
        /*0c34*/ 	.short	0x010a
        /*0c36*/ 	.byte	0xff
	.zero		1


	//   ....[177]....
        /*0c38*/ 	.word	0x0000a920
        /*0c3c*/ 	.word	0x00000000
        /*0c40*/ 	.word	0x00000190
        /*0c44*/ 	.short	0x010a
        /*0c46*/ 	.byte	0xff
	.zero		1


	//   ....[178]....
        /*0c48*/ 	.word	0x0000a980
        /*0c4c*/ 	.word	0x00000000
        /*0c50*/ 	.word	0x00000000
        /*0c54*/ 	.short	0x010a
        /*0c56*/ 	.byte	0xff
	.zero		1


	//   ....[179]....
        /*0c58*/ 	.word	0x0000a9e0
        /*0c5c*/ 	.word	0x00000000
        /*0c60*/ 	.word	0x00000000
        /*0c64*/ 	.short	0x010a
        /*0c66*/ 	.byte	0xff
	.zero		1


	//   ....[180]....
        /*0c68*/ 	.word	0x0000aa40
        /*0c6c*/ 	.word	0x00000000
        /*0c70*/ 	.word	0x00000000
        /*0c74*/ 	.short	0x010a
        /*0c76*/ 	.byte	0xff
	.zero		1


	//   ....[181]....
        /*0c78*/ 	.word	0x0000aaa0
        /*0c7c*/ 	.word	0x00000000
        /*0c80*/ 	.word	0x00000000
        /*0c84*/ 	.short	0x010a
        /*0c86*/ 	.byte	0xff
	.zero		1


	//   ....[182]....
        /*0c88*/ 	.word	0x0000ab00
        /*0c8c*/ 	.word	0x00000000
        /*0c90*/ 	.word	0x000001d0
        /*0c94*/ 	.short	0x010a
        /*0c96*/ 	.byte	0xff
	.zero		1


	//   ....[183]....
        /*0c98*/ 	.word	0x0000ab50
        /*0c9c*/ 	.word	0x00000000
        /*0ca0*/ 	.word	0x00000150
        /*0ca4*/ 	.short	0x010a
        /*0ca6*/ 	.byte	0xff
	.zero		1


	//   ....[184]....
        /*0ca8*/ 	.word	0x0000abb0
        /*0cac*/ 	.word	0x00000000
        /*0cb0*/ 	.word	0x00000148
        /*0cb4*/ 	.short	0x010a
        /*0cb6*/ 	.byte	0xff
	.zero		1


	//   ....[185]....
        /*0cb8*/ 	.word	0x0000ac10
        /*0cbc*/ 	.word	0x00000000
        /*0cc0*/ 	.word	0x00000120
        /*0cc4*/ 	.short	0x010a
        /*0cc6*/ 	.byte	0xff
	.zero		1


	//   ....[186]....
        /*0cc8*/ 	.word	0x0000ac70
        /*0ccc*/ 	.word	0x00000000
        /*0cd0*/ 	.word	0x00000128
        /*0cd4*/ 	.short	0x010a
        /*0cd6*/ 	.byte	0xff
	.zero		1


	//   ....[187]....
        /*0cd8*/ 	.word	0x0000acd0
        /*0cdc*/ 	.word	0x00000000
        /*0ce0*/ 	.word	0x00000130
        /*0ce4*/ 	.short	0x010a
        /*0ce6*/ 	.byte	0xff
	.zero		1


	//   ....[188]....
        /*0ce8*/ 	.word	0x0000ad30
        /*0cec*/ 	.word	0x00000000
        /*0cf0*/ 	.word	0x00000138
        /*0cf4*/ 	.short	0x010a
        /*0cf6*/ 	.byte	0xff
	.zero		1


	//   ....[189]....
        /*0cf8*/ 	.word	0x0000ad90
        /*0cfc*/ 	.word	0x00000000
        /*0d00*/ 	.word	0x00000120
        /*0d04*/ 	.short	0x010a
        /*0d06*/ 	.byte	0xff
	.zero		1


	//   ....[190]....
        /*0d08*/ 	.word	0x0000adf0
        /*0d0c*/ 	.word	0x00000000
        /*0d10*/ 	.word	0x00000128
        /*0d14*/ 	.short	0x010a
        /*0d16*/ 	.byte	0xff
	.zero		1


	//   ....[191]....
        /*0d18*/ 	.word	0x0000ae50
        /*0d1c*/ 	.word	0x00000000
        /*0d20*/ 	.word	0x00000130
        /*0d24*/ 	.short	0x010a
        /*0d26*/ 	.byte	0xff
	.zero		1


	//   ....[192]....
        /*0d28*/ 	.word	0x0000aea0
        /*0d2c*/ 	.word	0x00000000
        /*0d30*/ 	.word	0x00000150
        /*0d34*/ 	.short	0x010a
        /*0d36*/ 	.byte	0xff
	.zero		1


	//   ....[193]....
        /*0d38*/ 	.word	0x0000af00
        /*0d3c*/ 	.word	0x00000002
        /*0d40*/ 	.word	0x00000100
        /*0d44*/ 	.short	0x010a
        /*0d46*/ 	.byte	0xff
	.zero		1


	//   ....[194]....
        /*0d48*/ 	.word	0x0000af50
        /*0d4c*/ 	.word	0x00000070
        /*0d50*/ 	.word	0x00000170
        /*0d54*/ 	.short	0x010a
        /*0d56*/ 	.byte	0xff
	.zero		1


	//   ....[195]....
        /*0d58*/ 	.word	0x0000afa0
        /*0d5c*/ 	.word	0x00000002
        /*0d60*/ 	.word	0x00000100
        /*0d64*/ 	.short	0x010a
        /*0d66*/ 	.byte	0xff
	.zero		1


	//   ....[196]....
        /*0d68*/ 	.word	0x0000aff0
        /*0d6c*/ 	.word	0x00000000
        /*0d70*/ 	.word	0x00000100
        /*0d74*/ 	.short	0x010a
        /*0d76*/ 	.byte	0xff
	.zero		1


	//   ....[197]....
        /*0d78*/ 	.word	0x0000b040
        /*0d7c*/ 	.word	0x00000000
        /*0d80*/ 	.word	0x00000100
        /*0d84*/ 	.short	0x010a
        /*0d86*/ 	.byte	0xff
	.zero		1


	//----- nvinfo : EIATTR_NUM_MBARRIERS
	.align		4
.L_47:
        /*0d88*/ 	.byte	0x03, 0x38
        /*0d8a*/ 	.short	0x003b


	//----- nvinfo : EIATTR_EXIT_INSTR_OFFSETS
	.align		4
        /*0d8c*/ 	.byte	0x04, 0x1c
        /*0d8e*/ 	.short	(.L_49 - .L_48)


	//   ....[0]....
.L_48:
        /*0d90*/ 	.word	0x000030a0


	//   ....[1]....
        /*0d94*/ 	.word	0x000035a0


	//   ....[2]....
        /*0d98*/ 	.word	0x00003600


	//   ....[3]....
        /*0d9c*/ 	.word	0x000048a0


	//   ....[4]....
        /*0da0*/ 	.word	0x00005a80


	//   ....[5]....
        /*0da4*/ 	.word	0x00005ac0


	//   ....[6]....
        /*0da8*/ 	.word	0x00009df0


	//   ....[7]....
        /*0dac*/ 	.word	0x00009e70


	//   ....[8]....
        /*0db0*/ 	.word	0x00009ea0


	//   ....[9]....
        /*0db4*/ 	.word	0x00009f10


	//----- nvinfo : EIATTR_MAX_THREADS
	.align		4
.L_49:
        /*0db8*/ 	.byte	0x04, 0x05
        /*0dba*/ 	.short	(.L_51 - .L_50)
.L_50:
        /*0dbc*/ 	.word	0x00000100
        /*0dc0*/ 	.word	0x00000001
        /*0dc4*/ 	.word	0x00000001


	//----- nvinfo : EIATTR_CRS_STACK_SIZE
	.align		4
.L_51:
        /*0dc8*/ 	.byte	0x04, 0x1e
        /*0dca*/ 	.short	(.L_53 - .L_52)
.L_52:
        /*0dcc*/ 	.word	0x00000000


	//----- nvinfo : EIATTR_CBANK_PARAM_SIZE
	.align		4
.L_53:
        /*0dd0*/ 	.byte	0x03, 0x19
        /*0dd2*/ 	.short	0x0800


	//----- nvinfo : EIATTR_PARAM_CBANK
	.align		4
        /*0dd4*/ 	.byte	0x04, 0x0a
        /*0dd6*/ 	.short	(.L_55 - .L_54)
	.align		4
.L_54:
        /*0dd8*/ 	.word	index@(.nv.constant0._ZN7cutlass13device_kernelINS_4gemm6kernel13GemmUniversalIN4cute5tupleIJiiiiEEENS1_10collective13CollectiveMmaINS1_35MainloopSm100TmaUmmaWarpSpecializedILi16ELi2ELi4ENS5_IJNS4_1CILi2EEENSA_ILi1EEESC_EEEEENS5_IJNSA_ILi128EEENSA_ILi256EEENSA_ILi32EEEEEENS_10bfloat16_tENS5_IJlSC_lEEESJ_SK_NS4_8TiledMMAINS4_8MMA_AtomIJNS4_26SM100_MMA_F16BF16_2x1SM_SSISJ_SJ_fLi128ELi256ELNS4_4UMMA5MajorE0ELSP_0ELNSO_7ScaleInE0ELSQ_0EEEEEENS4_6LayoutINS5_IJSC_SC_SC_EEENS5_IJNSA_ILi0EEESV_SV_EEEEENS5_IJNS4_10UnderscoreESY_SY_EEEEENS4_18SM100_TMA_2SM_LOADENS4_14ComposedLayoutINS4_7SwizzleILi2ELi4ELi3EEENS4_18smem_ptr_flag_bitsILi16EEENST_INS5_IJNSA_ILi8EEESH_EEENS5_IJSH_SC_EEEEEEEvNS4_8identityES11_S1B_vS1C_EENS_8epilogue10collective18CollectiveEpilogueINS1E_23Sm100TmaWarpSpecializedILi4ELi2ELi32ELb1ELb0EEEJNS5_IJNSA_ILi64EEESG_SH_EEENS5_IJNST_IS1J_SC_EENST_INS5_IJSH_SB_EEENS5_IJSC_SF_EEEEEEEESJ_SK_SJ_SK_NS1E_6fusion15FusionCallbacksIS1I_NS1Q_17LinearCombinationISJ_fSJ_fLNS_15FloatRoundStyleE2EEES1K_S1P_JEEENS4_5SM1004TMEM4LOAD26SM100_TMEM_LOAD_32dp32b32xENS4_13SM90_TMA_LOADES1B_NS4_39AutoVectorizingCopyWithAssumedAlignmentILi128EEENS4_14SM90_TMA_STOREES1B_S22_S22_EEEvvEEEEvNT_6ParamsE)
        /*0ddc*/ 	.short	0x0380
        /*0dde*/ 	.short	0x0800


	//----- nvinfo : EIATTR_SW_WAR
	.align		4
.L_55:
        /*0de0*/ 	.byte	0x04, 0x36
        /*0de2*/ 	.short	(.L_57 - .L_56)
.L_56:
        /*0de4*/ 	.word	0x00000008
.L_57:


//--------------------- .nv.callgraph             --------------------------
	.section	.nv.callgraph,"",@"SHT_CUDA_CALLGRAPH"
	.align	4
	.sectionentsize	8
	.align		4
        /*0000*/ 	.word	0x00000000
	.align		4
        /*0004*/ 	.word	0xffffffff
	.align		4
        /*0008*/ 	.word	index@(_ZN7cutlass13device_kernelINS_4gemm6kernel13GemmUniversalIN4cute5tupleIJiiiiEEENS1_10collective13CollectiveMmaINS1_35MainloopSm100TmaUmmaWarpSpecializedILi16ELi2ELi4ENS5_IJNS4_1CILi2EEENSA_ILi1EEESC_EEEEENS5_IJNSA_ILi128EEENSA_ILi256EEENSA_ILi32EEEEEENS_10bfloat16_tENS5_IJlSC_lEEESJ_SK_NS4_8TiledMMAINS4_8MMA_AtomIJNS4_26SM100_MMA_F16BF16_2x1SM_SSISJ_SJ_fLi128ELi256ELNS4_4UMMA5MajorE0ELSP_0ELNSO_7ScaleInE0ELSQ_0EEEEEENS4_6LayoutINS5_IJSC_SC_SC_EEENS5_IJNSA_ILi0EEESV_SV_EEEEENS5_IJNS4_10UnderscoreESY_SY_EEEEENS4_18SM100_TMA_2SM_LOADENS4_14ComposedLayoutINS4_7SwizzleILi2ELi4ELi3EEENS4_18smem_ptr_flag_bitsILi16EEENST_INS5_IJNSA_ILi8EEESH_EEENS5_IJSH_SC_EEEEEEEvNS4_8identityES11_S1B_vS1C_EENS_8epilogue10collective18CollectiveEpilogueINS1E_23Sm100TmaWarpSpecializedILi4ELi2ELi32ELb1ELb0EEEJNS5_IJNSA_ILi64EEESG_SH_EEENS5_IJNST_IS1J_SC_EENST_INS5_IJSH_SB_EEENS5_IJSC_SF_EEEEEEEESJ_SK_SJ_SK_NS1E_6fusion15FusionCallbacksIS1I_NS1Q_17LinearCombinationISJ_fSJ_fLNS_15FloatRoundStyleE2EEES1K_S1P_JEEENS4_5SM1004TMEM4LOAD26SM100_TMEM_LOAD_32dp32b32xENS4_13SM90_TMA_LOADES1B_NS4_39AutoVectorizingCopyWithAssumedAlignmentILi128EEENS4_14SM90_TMA_STOREES1B_S22_S22_EEEvvEEEEvNT_6ParamsE)
	.align		4
        /*000c*/ 	.word	index@(__assertfail)
	.align		4
        /*0010*/ 	.word	0x00000000
	.align		4
        /*0014*/ 	.word	0xfffffffe
	.align		4
        /*0018*/ 	.word	0x00000000
	.align		4
        /*001c*/ 	.word	0xfffffffd
	.align		4
        /*0020*/ 	.word	0x00000000
	.align		4
        /*0024*/ 	.word	0xfffffffc


//--------------------- .nv.constant4             --------------------------
	.section	.nv.constant4,"a",@progbits
	.align	8
	.align		8
.nv.constant4:
        /*0000*/ 	.dword	__assertfail
	.align		8
        /*0008*/ 	.dword	__unnamed_1
	.align		8
        /*0010*/ 	.dword	__unnamed_2
	.align		8
        /*0018*/ 	.dword	_ZN39_INTERNAL_5f713b6d_4_k_cu_1bdf6efe_83014cuda3std3__45__cpo5beginE
	.align		8
        /*0020*/ 	.dword	_ZN39_INTERNAL_5f713b6d_4_k_cu_1bdf6efe_83014cuda3std3__45__cpo3endE
	.align		8
        /*0028*/ 	.dword	_ZN39_INTERNAL_5f713b6d_4_k_cu_1bdf6efe_83014cuda3std3__45__cpo6cbeginE
	.align		8
        /*0030*/ 	.dword	_ZN39_INTERNAL_5f713b6d_4_k_cu_1bdf6efe_83014cuda3std3__45__cpo4cendE
	.align		8
        /*0038*/ 	.dword	_ZN39_INTERNAL_5f713b6d_4_k_cu_1bdf6efe_83014cuda3std3__441_GLOBAL__N__5f713b6d_4_k_cu_1bdf6efe_83016ignoreE
	.align		8
        /*0040*/ 	.dword	_ZN39_INTERNAL_5f713b6d_4_k_cu_1bdf6efe_83014cuda3std3__419piecewise_constructE
	.align		8
        /*0048*/ 	.dword	_ZN39_INTERNAL_5f713b6d_4_k_cu_1bdf6efe_83014cuda3std3__48in_placeE
	.align		8
        /*0050*/ 	.dword	_ZN39_INTERNAL_5f713b6d_4_k_cu_1bdf6efe_83014cuda3std6ranges3__45__cpo4swapE
	.align		8
        /*0058*/ 	.dword	_ZN39_INTERNAL_5f713b6d_4_k_cu_1bdf6efe_83014cuda3std6ranges3__45__cpo9iter_moveE
	.align		8
        /*0060*/ 	.dword	_ZN39_INTERNAL_5f713b6d_4_k_cu_1bdf6efe_83014cute7productE
	.align		8
        /*0068*/ 	.dword	_ZN39_INTERNAL_5f713b6d_4_k_cu_1bdf6efe_83014cute1_E
	.align		8
        /*0070*/ 	.dword	$str$25
	.align		8
        /*0078*/ 	.dword	$str$26
	.align		8
        /*0080*/ 	.dword	$str$27
	.align		8
        /*0088*/ 	.dword	$str$28


//--------------------- .text._ZN7cutlass13device_kernelINS_4gemm6kernel13GemmUniversalIN4cute5tupleIJiiiiEEENS1_10collective13CollectiveMmaINS1_35MainloopSm100TmaUmmaWarpSpecializedILi16ELi2ELi4ENS5_IJNS4_1CILi2EEENSA_ILi1EEESC_EEEEENS5_IJNSA_ILi128EEENSA_ILi256EEENSA_ILi32EEEEEENS_10bfloat16_tENS5_IJlSC_lEEESJ_SK_NS4_8TiledMMAINS4_8MMA_AtomIJNS4_26SM100_MMA_F16BF16_2x1SM_SSISJ_SJ_fLi128ELi256ELNS4_4UMMA5MajorE0ELSP_0ELNSO_7ScaleInE0ELSQ_0EEEEEENS4_6LayoutINS5_IJSC_SC_SC_EEENS5_IJNSA_ILi0EEESV_SV_EEEEENS5_IJNS4_10UnderscoreESY_SY_EEEEENS4_18SM100_TMA_2SM_LOADENS4_14ComposedLayoutINS4_7SwizzleILi2ELi4ELi3EEENS4_18smem_ptr_flag_bitsILi16EEENST_INS5_IJNSA_ILi8EEESH_EEENS5_IJSH_SC_EEEEEEEvNS4_8identityES11_S1B_vS1C_EENS_8epilogue10collective18CollectiveEpilogueINS1E_23Sm100TmaWarpSpecializedILi4ELi2ELi32ELb1ELb0EEEJNS5_IJNSA_ILi64EEESG_SH_EEENS5_IJNST_IS1J_SC_EENST_INS5_IJSH_SB_EEENS5_IJSC_SF_EEEEEEEESJ_SK_SJ_SK_NS1E_6fusion15FusionCallbacksIS1I_NS1Q_17LinearCombinationISJ_fSJ_fLNS_15FloatRoundStyleE2EEES1K_S1P_JEEENS4_5SM1004TMEM4LOAD26SM100_TMEM_LOAD_32dp32b32xENS4_13SM90_TMA_LOADES1B_NS4_39AutoVectorizingCopyWithAssumedAlignmentILi128EEENS4_14SM90_TMA_STOREES1B_S22_S22_EEEvvEEEEvNT_6ParamsE --------------------------
	.section	.text._ZN7cutlass13device_kernelINS_4gemm6kernel13GemmUniversalIN4cute5tupleIJiiiiEEENS1_10collective13CollectiveMmaINS1_35MainloopSm100TmaUmmaWarpSpecializedILi16ELi2ELi4ENS5_IJNS4_1CILi2EEENSA_ILi1EEESC_EEEEENS5_IJNSA_ILi128EEENSA_ILi256EEENSA_ILi32EEEEEENS_10bfloat16_tENS5_IJlSC_lEEESJ_SK_NS4_8TiledMMAINS4_8MMA_AtomIJNS4_26SM100_MMA_F16BF16_2x1SM_SSISJ_SJ_fLi128ELi256ELNS4_4UMMA5MajorE0ELSP_0ELNSO_7ScaleInE0ELSQ_0EEEEEENS4_6LayoutINS5_IJSC_SC_SC_EEENS5_IJNSA_ILi0EEESV_SV_EEEEENS5_IJNS4_10UnderscoreESY_SY_EEEEENS4_18SM100_TMA_2SM_LOADENS4_14ComposedLayoutINS4_7SwizzleILi2ELi4ELi3EEENS4_18smem_ptr_flag_bitsILi16EEENST_INS5_IJNSA_ILi8EEESH_EEENS5_IJSH_SC_EEEEEEEvNS4_8identityES11_S1B_vS1C_EENS_8epilogue10collective18CollectiveEpilogueINS1E_23Sm100TmaWarpSpecializedILi4ELi2ELi32ELb1ELb0EEEJNS5_IJNSA_ILi64EEESG_SH_EEENS5_IJNST_IS1J_SC_EENST_INS5_IJSH_SB_EEENS5_IJSC_SF_EEEEEEEESJ_SK_SJ_SK_NS1E_6fusion15FusionCallbacksIS1I_NS1Q_17LinearCombinationISJ_fSJ_fLNS_15FloatRoundStyleE2EEES1K_S1P_JEEENS4_5SM1004TMEM4LOAD26SM100_TMEM_LOAD_32dp32b32xENS4_13SM90_TMA_LOADES1B_NS4_39AutoVectorizingCopyWithAssumedAlignmentILi128EEENS4_14SM90_TMA_STOREES1B_S22_S22_EEEvvEEEEvNT_6ParamsE,"ax",@progbits
	.align	128
.text._ZN7cutlass13device_kernelINS_4gemm6kernel13GemmUniversalIN4cute5tupleIJiiiiEEENS1_10collective13CollectiveMmaINS1_35MainloopSm100TmaUmmaWarpSpecializedILi16ELi2ELi4ENS5_IJNS4_1CILi2EEENSA_ILi1EEESC_EEEEENS5_IJNSA_ILi128EEENSA_ILi256EEENSA_ILi32EEEEEENS_10bfloat16_tENS5_IJlSC_lEEESJ_SK_NS4_8TiledMMAINS4_8MMA_AtomIJNS4_26SM100_MMA_F16BF16_2x1SM_SSISJ_SJ_fLi128ELi256ELNS4_4UMMA5MajorE0ELSP_0ELNSO_7ScaleInE0ELSQ_0EEEEEENS4_6LayoutINS5_IJSC_SC_SC_EEENS5_IJNSA_ILi0EEESV_SV_EEEEENS5_IJNS4_10UnderscoreESY_SY_EEEEENS4_18SM100_TMA_2SM_LOADENS4_14ComposedLayoutINS4_7SwizzleILi2ELi4ELi3EEENS4_18smem_ptr_flag_bitsILi16EEENST_INS5_IJNSA_ILi8EEESH_EEENS5_IJSH_SC_EEEEEEEvNS4_8identityES11_S1B_vS1C_EENS_8epilogue10collective18CollectiveEpilogueINS1E_23Sm100TmaWarpSpecializedILi4ELi2ELi32ELb1ELb0EEEJNS5_IJNSA_ILi64EEESG_SH_EEENS5_IJNST_IS1J_SC_EENST_INS5_IJSH_SB_EEENS5_IJSC_SF_EEEEEEEESJ_SK_SJ_SK_NS1E_6fusion15FusionCallbacksIS1I_NS1Q_17LinearCombinationISJ_fSJ_fLNS_15FloatRoundStyleE2EEES1K_S1P_JEEENS4_5SM1004TMEM4LOAD26SM100_TMEM_LOAD_32dp32b32xENS4_13SM90_TMA_LOADES1B_NS4_39AutoVectorizingCopyWithAssumedAlignmentILi128EEENS4_14SM90_TMA_STOREES1B_S22_S22_EEEvvEEEEvNT_6ParamsE:
        .type           _ZN7cutlass13device_kernelINS_4gemm6kernel13GemmUniversalIN4cute5tupleIJiiiiEEENS1_10collective13CollectiveMmaINS1_35MainloopSm100TmaUmmaWarpSpecializedILi16ELi2ELi4ENS5_IJNS4_1CILi2EEENSA_ILi1EEESC_EEEEENS5_IJNSA_ILi128EEENSA_ILi256EEENSA_ILi32EEEEEENS_10bfloat16_tENS5_IJlSC_lEEESJ_SK_NS4_8TiledMMAINS4_8MMA_AtomIJNS4_26SM100_MMA_F16BF16_2x1SM_SSISJ_SJ_fLi128ELi256ELNS4_4UMMA5MajorE0ELSP_0ELNSO_7ScaleInE0ELSQ_0EEEEEENS4_6LayoutINS5_IJSC_SC_SC_EEENS5_IJNSA_ILi0EEESV_SV_EEEEENS5_IJNS4_10UnderscoreESY_SY_EEEEENS4_18SM100_TMA_2SM_LOADENS4_14ComposedLayoutINS4_7SwizzleILi2ELi4ELi3EEENS4_18smem_ptr_flag_bitsILi16EEENST_INS5_IJNSA_ILi8EEESH_EEENS5_IJSH_SC_EEEEEEEvNS4_8identityES11_S1B_vS1C_EENS_8epilogue10collective18CollectiveEpilogueINS1E_23Sm100TmaWarpSpecializedILi4ELi2ELi32ELb1ELb0EEEJNS5_IJNSA_ILi64EEESG_SH_EEENS5_IJNST_IS1J_SC_EENST_INS5_IJSH_SB_EEENS5_IJSC_SF_EEEEEEEESJ_SK_SJ_SK_NS1E_6fusion15FusionCallbacksIS1I_NS1Q_17LinearCombinationISJ_fSJ_fLNS_15FloatRoundStyleE2EEES1K_S1P_JEEENS4_5SM1004TMEM4LOAD26SM100_TMEM_LOAD_32dp32b32xENS4_13SM90_TMA_LOADES1B_NS4_39AutoVectorizingCopyWithAssumedAlignmentILi128EEENS4_14SM90_TMA_STOREES1B_S22_S22_EEEvvEEEEvNT_6ParamsE,@function
        .size           _ZN7cutlass13device_kernelINS_4gemm6kernel13GemmUniversalIN4cute5tupleIJiiiiEEENS1_10collective13CollectiveMmaINS1_35MainloopSm100TmaUmmaWarpSpecializedILi16ELi2ELi4ENS5_IJNS4_1CILi2EEENSA_ILi1EEESC_EEEEENS5_IJNSA_ILi128EEENSA_ILi256EEENSA_ILi32EEEEEENS_10bfloat16_tENS5_IJlSC_lEEESJ_SK_NS4_8TiledMMAINS4_8MMA_AtomIJNS4_26SM100_MMA_F16BF16_2x1SM_SSISJ_SJ_fLi128ELi256ELNS4_4UMMA5MajorE0ELSP_0ELNSO_7ScaleInE0ELSQ_0EEEEEENS4_6LayoutINS5_IJSC_SC_SC_EEENS5_IJNSA_ILi0EEESV_SV_EEEEENS5_IJNS4_10UnderscoreESY_SY_EEEEENS4_18SM100_TMA_2SM_LOADENS4_14ComposedLayoutINS4_7SwizzleILi2ELi4ELi3EEENS4_18smem_ptr_flag_bitsILi16EEENST_INS5_IJNSA_ILi8EEESH_EEENS5_IJSH_SC_EEEEEEEvNS4_8identityES11_S1B_vS1C_EENS_8epilogue10collective18CollectiveEpilogueINS1E_23Sm100TmaWarpSpecializedILi4ELi2ELi32ELb1ELb0EEEJNS5_IJNSA_ILi64EEESG_SH_EEENS5_IJNST_IS1J_SC_EENST_INS5_IJSH_SB_EEENS5_IJSC_SF_EEEEEEEESJ_SK_SJ_SK_NS1E_6fusion15FusionCallbacksIS1I_NS1Q_17LinearCombinationISJ_fSJ_fLNS_15FloatRoundStyleE2EEES1K_S1P_JEEENS4_5SM1004TMEM4LOAD26SM100_TMEM_LOAD_32dp32b32xENS4_13SM90_TMA_LOADES1B_NS4_39AutoVectorizingCopyWithAssumedAlignmentILi128EEENS4_14SM90_TMA_STOREES1B_S22_S22_EEEvvEEEEvNT_6ParamsE,(.L_x_234 - _ZN7cutlass13device_kernelINS_4gemm6kernel13GemmUniversalIN4cute5tupleIJiiiiEEENS1_10collective13CollectiveMmaINS1_35MainloopSm100TmaUmmaWarpSpecializedILi16ELi2ELi4ENS5_IJNS4_1CILi2EEENSA_ILi1EEESC_EEEEENS5_IJNSA_ILi128EEENSA_ILi256EEENSA_ILi32EEEEEENS_10bfloat16_tENS5_IJlSC_lEEESJ_SK_NS4_8TiledMMAINS4_8MMA_AtomIJNS4_26SM100_MMA_F16BF16_2x1SM_SSISJ_SJ_fLi128ELi256ELNS4_4UMMA5MajorE0ELSP_0ELNSO_7ScaleInE0ELSQ_0EEEEEENS4_6LayoutINS5_IJSC_SC_SC_EEENS5_IJNSA_ILi0EEESV_SV_EEEEENS5_IJNS4_10UnderscoreESY_SY_EEEEENS4_18SM100_TMA_2SM_LOADENS4_14ComposedLayoutINS4_7SwizzleILi2ELi4ELi3EEENS4_18smem_ptr_flag_bitsILi16EEENST_INS5_IJNSA_ILi8EEESH_EEENS5_IJSH_SC_EEEEEEEvNS4_8identityES11_S1B_vS1C_EENS_8epilogue10collective18CollectiveEpilogueINS1E_23Sm100TmaWarpSpecializedILi4ELi2ELi32ELb1ELb0EEEJNS5_IJNSA_ILi64EEESG_SH_EEENS5_IJNST_IS1J_SC_EENST_INS5_IJSH_SB_EEENS5_IJSC_SF_EEEEEEEESJ_SK_SJ_SK_NS1E_6fusion15FusionCallbacksIS1I_NS1Q_17LinearCombinationISJ_fSJ_fLNS_15FloatRoundStyleE2EEES1K_S1P_JEEENS4_5SM1004TMEM4LOAD26SM100_TMEM_LOAD_32dp32b32xENS4_13SM90_TMA_LOADES1B_NS4_39AutoVectorizingCopyWithAssumedAlignmentILi128EEENS4_14SM90_TMA_STOREES1B_S22_S22_EEEvvEEEEvNT_6ParamsE)
        .other          _ZN7cutlass13device_kernelINS_4gemm6kernel13GemmUniversalIN4cute5tupleIJiiiiEEENS1_10collective13CollectiveMmaINS1_35MainloopSm100TmaUmmaWarpSpecializedILi16ELi2ELi4ENS5_IJNS4_1CILi2EEENSA_ILi1EEESC_EEEEENS5_IJNSA_ILi128EEENSA_ILi256EEENSA_ILi32EEEEEENS_10bfloat16_tENS5_IJlSC_lEEESJ_SK_NS4_8TiledMMAINS4_8MMA_AtomIJNS4_26SM100_MMA_F16BF16_2x1SM_SSISJ_SJ_fLi128ELi256ELNS4_4UMMA5MajorE0ELSP_0ELNSO_7ScaleInE0ELSQ_0EEEEEENS4_6LayoutINS5_IJSC_SC_SC_EEENS5_IJNSA_ILi0EEESV_SV_EEEEENS5_IJNS4_10UnderscoreESY_SY_EEEEENS4_18SM100_TMA_2SM_LOADENS4_14ComposedLayoutINS4_7SwizzleILi2ELi4ELi3EEENS4_18smem_ptr_flag_bitsILi16EEENST_INS5_IJNSA_ILi8EEESH_EEENS5_IJSH_SC_EEEEEEEvNS4_8identityES11_S1B_vS1C_EENS_8epilogue10collective18CollectiveEpilogueINS1E_23Sm100TmaWarpSpecializedILi4ELi2ELi32ELb1ELb0EEEJNS5_IJNSA_ILi64EEESG_SH_EEENS5_IJNST_IS1J_SC_EENST_INS5_IJSH_SB_EEENS5_IJSC_SF_EEEEEEEESJ_SK_SJ_SK_NS1E_6fusion15FusionCallbacksIS1I_NS1Q_17LinearCombinationISJ_fSJ_fLNS_15FloatRoundStyleE2EEES1K_S1P_JEEENS4_5SM1004TMEM4LOAD26SM100_TMEM_LOAD_32dp32b32xENS4_13SM90_TMA_LOADES1B_NS4_39AutoVectorizingCopyWithAssumedAlignmentILi128EEENS4_14SM90_TMA_STOREES1B_S22_S22_EEEvvEEEEvNT_6ParamsE,@"STO_CUDA_ENTRY STV_DEFAULT"
_ZN7cutlass13device_kernelINS_4gemm6kernel13GemmUniversalIN4cute5tupleIJiiiiEEENS1_10collective13CollectiveMmaINS1_35MainloopSm100TmaUmmaWarpSpecializedILi16ELi2ELi4ENS5_IJNS4_1CILi2EEENSA_ILi1EEESC_EEEEENS5_IJNSA_ILi128EEENSA_ILi256EEENSA_ILi32EEEEEENS_10bfloat16_tENS5_IJlSC_lEEESJ_SK_NS4_8TiledMMAINS4_8MMA_AtomIJNS4_26SM100_MMA_F16BF16_2x1SM_SSISJ_SJ_fLi128ELi256ELNS4_4UMMA5MajorE0ELSP_0ELNSO_7ScaleInE0ELSQ_0EEEEEENS4_6LayoutINS5_IJSC_SC_SC_EEENS5_IJNSA_ILi0EEESV_SV_EEEEENS5_IJNS4_10UnderscoreESY_SY_EEEEENS4_18SM100_TMA_2SM_LOADENS4_14ComposedLayoutINS4_7SwizzleILi2ELi4ELi3EEENS4_18smem_ptr_flag_bitsILi16EEENST_INS5_IJNSA_ILi8EEESH_EEENS5_IJSH_SC_EEEEEEEvNS4_8identityES11_S1B_vS1C_EENS_8epilogue10collective18CollectiveEpilogueINS1E_23Sm100TmaWarpSpecializedILi4ELi2ELi32ELb1ELb0EEEJNS5_IJNSA_ILi64EEESG_SH_EEENS5_IJNST_IS1J_SC_EENST_INS5_IJSH_SB_EEENS5_IJSC_SF_EEEEEEEESJ_SK_SJ_SK_NS1E_6fusion15FusionCallbacksIS1I_NS1Q_17LinearCombinationISJ_fSJ_fLNS_15FloatRoundStyleE2EEES1K_S1P_JEEENS4_5SM1004TMEM4LOAD26SM100_TMEM_LOAD_32dp32b32xENS4_13SM90_TMA_LOADES1B_NS4_39AutoVectorizingCopyWithAssumedAlignmentILi128EEENS4_14SM90_TMA_STOREES1B_S22_S22_EEEvvEEEEvNT_6ParamsE:
[----:B------:R-:W1:Y:S01]  /*0000*/  LDC R1, c[0x0][0x37c] ;  /* 0x0000df00ff017b82 */ /* 0x000e620000000800 */
[----:B------:R-:W2:Y:S01]  /*0010*/  S2R R105, SR_TID.X ;  /* 0x0000000000697919 */ /* 0x000ea20000002100 */
[----:B------:R-:W3:Y:S06]  /*0020*/  LDCU.64 UR6, c[0x0][0x890] ;  /* 0x00011200ff0677ac */ /* 0x000eec0008000a00 */
[----:B------:R-:W4:Y:S01]  /*0030*/  S2UR UR37, SR_CgaCtaId ;  /* 0x00000000002579c3 */ /* 0x000f220000008800 */
[----:B------:R-:W-:Y:S02]  /*0040*/  PRMT R92, RZ, 0x7610, R92 ;  /* 0x00007610ff5c7816 */ /* 0x000fe4000000005c */
[----:B------:R-:W-:Y:S01]  /*0050*/  ELECT P1, URZ, PT ;  /* 0x0000000000ff782f */ /* 0x000fe20003820000 */
[----:B------:R-:W1:Y:S01]  /*0060*/  LDCU.64 UR46, c[0x0][0x358] ;  /* 0x00006b00ff2e77ac */ /* 0x000e620008000a00 */
[----:B---3--:R-:W-:-:S04]  /*0070*/  UISETP.NE.U32.AND UP0, UPT, UR6, URZ, UPT ;  /* 0x000000ff0600728c */ /* 0x008fc8000bf05070 */
[----:B------:R-:W-:Y:S02]  /*0080*/  UISETP.NE.AND.EX UP0, UPT, UR7, URZ, UPT, UP0 ;  /* 0x000000ff0700728c */ /* 0x000fe4000bf05300 */
[----:B----4-:R-:W-:Y:S02]  /*0090*/  ULOP3.LUT UR5, UR37, 0x1, URZ, 0xc0, !UPT ;  /* 0x0000000125057892 */ /* 0x010fe4000f8ec0ff */
[----:B------:R-:W-:Y:S01]  /*00a0*/  ULOP3.LUT UR4, UR37, 0x1, URZ, 0x3c, !UPT ;  /* 0x0000000125047892 */ /* 0x000fe2000f8e3cff */
[----:B--2---:R-:W-:-:S05]  /*00b0*/  SHF.R.U32.HI R96, RZ, 0x5, R105 ;  /* 0x00000005ff607819 */ /* 0x004fca0000011669 */
[----:B------:R-:W2:Y:S02]  /*00c0*/  SHFL.IDX PT, R0, R96, RZ, 0x1f ;  /* 0x00001fff60007589 */ /* 0x000ea400000e0000 */
[----:B--2---:R-:W-:Y:S01]  /*00d0*/  R2UR UR10, R0 ;  /* 0x00000000000a72ca */ /* 0x004fe200000e0000 */
[----:B-1----:R-:W-:-:S14]  /*00e0*/  BRA.U UP0, `(.L_x_0) ;  /* 0x00000001002c7547 */ /* 0x002fdc000b800000 */
[----:B------:R-:W1:Y:S02]  /*00f0*/  LDCU.64 UR8, c[0x0][0x888] ;  /* 0x00011100ff0877ac */ /* 0x000e640008000a00 */
[----:B-1----:R-:W-:-:S04]  /*0100*/  UISETP.NE.U32.AND UP0, UPT, UR8, URZ, UPT ;  /* 0x000000ff0800728c */ /* 0x002fc8000bf05070 */
[----:B------:R-:W-:-:S09]  /*0110*/  UISETP.NE.AND.EX UP0, UPT, UR9, URZ, UPT, UP0 ;  /* 0x000000ff0900728c */ /* 0x000fd2000bf05300 */
[----:B------:R-:W-:Y:S05]  /*0120*/  BRA.U !UP0, `(.L_x_1) ;  /* 0x0000000108107547 */ /* 0x000fea000b800000 */
[----:B------:R-:W1:Y:S02]  /*0130*/  LDC.64 R2, c[0x0][0x888] ;  /* 0x00022200ff027b82 */ /* 0x000e640000000a00 */
[----:B-1----:R1:W5:Y:S01]  /*0140*/  LDG.E R49, desc[UR46][R2.64] ;  /* 0x0000002e02317981 */ /* 0x002362000c1e1900 */
[----:B------:R-:W-:Y:S01]  /*0150*/  HFMA2 R92, -RZ, RZ, 0, 5.9604644775390625e-08 ;  /* 0x00000001ff5c7431 */ /* 0x000fe200000001ff */
[----:B------:R-:W-:Y:S05]  /*0160*/  BRA `(.L_x_0) ;  /* 0x00000000000c7947 */ /* 0x000fea0003800000 */
.L_x_1:
[----:B------:R-:W1:Y:S01]  /*0170*/  LDCU UR8, c[0x0][0x880] ;  /* 0x00011000ff0877ac */ /* 0x000e620008000800 */
[----:B------:R-:W-:Y:S01]  /*0180*/  HFMA2 R92, -RZ, RZ, 0, 5.9604644775390625e-08 ;  /* 0x00000001ff5c7431 */ /* 0x000fe200000001ff */
[----:B-1----:R-:W-:-:S07]  /*0190*/  MOV R49, UR8 ;  /* 0x0000000800317c02 */ /* 0x002fce0008000f00 */
.L_x_0:
[----:B------:R-:W2:Y:S02]  /*01a0*/  LDCU.64 UR8, c[0x0][0x8b0] ;  /* 0x00011600ff0877ac */ /* 0x000ea40008000a00 */
[----:B--2---:R-:W-:-:S04]  /*01b0*/  UISETP.NE.U32.AND UP0, UPT, UR8, URZ, UPT ;  /* 0x000000ff0800728c */ /* 0x004fc8000bf05070 */
[----:B------:R-:W-:-:S09]  /*01c0*/  UISETP.NE.AND.EX UP0, UPT, UR9, URZ, UPT, UP0 ;  /* 0x000000ff0900728c */ /* 0x000fd2000bf05300 */
[----:B------:R-:W-:Y:S05]  /*01d0*/  BRA.U UP0, `(.L_x_2) ;  /* 0x0000000100247547 */ /* 0x000fea000b800000 */
[----:B------:R-:W2:Y:S02]  /*01e0*/  LDCU.64 UR8, c[0x0][0x8a8] ;  /* 0x00011500ff0877ac */ /* 0x000ea40008000a00 */
[----:B--2---:R-:W-:-:S04]  /*01f0*/  UISETP.NE.U32.AND UP0, UPT, UR8, URZ, UPT ;  /* 0x000000ff0800728c */ /* 0x004fc8000bf05070 */
[----:B------:R-:W-:-:S09]  /*0200*/  UISETP.NE.AND.EX UP0, UPT, UR9, URZ, UPT, UP0 ;  /* 0x000000ff0900728c */ /* 0x000fd2000bf05300 */
[----:B------:R-:W-:Y:S05]  /*0210*/  BRA.U !UP0, `(.L_x_3) ;  /* 0x00000001080c7547 */ /* 0x000fea000b800000 */
[----:B-1----:R-:W1:Y:S02]  /*0220*/  LDC.64 R2, c[0x0][0x8a8] ;  /* 0x00022a00ff027b82 */ /* 0x002e640000000a00 */
[----:B-1----:R2:W5:Y:S01]  /*0230*/  LDG.E R47, desc[UR46][R2.64] ;  /* 0x0000002e022f7981 */ /* 0x002562000c1e1900 */
[----:B------:R-:W-:Y:S05]  /*0240*/  BRA `(.L_x_2) ;  /* 0x0000000000087947 */ /* 0x000fea0003800000 */
.L_x_3:
[----:B------:R-:W2:Y:S02]  /*0250*/  LDCU UR8, c[0x0][0x8a0] ;  /* 0x00011400ff0877ac */ /* 0x000ea40008000800 */
[----:B--2---:R-:W-:Y:S02]  /*0260*/  MOV R47, UR8 ;  /* 0x00000008002f7c02 */ /* 0x004fe40008000f00 */
.L_x_2:
[----:B------:R-:W-:Y:S01]  /*0270*/  IMAD.U32 R0, RZ, RZ, UR10 ;  /* 0x0000000aff007e24 */ /* 0x000fe2000f8e00ff */
[----:B------:R-:W-:Y:S04]  /*0280*/  BSSY.RECONVERGENT B0, `(.L_x_4) ;  /* 0x000000c000007945 */ /* 0x000fe80003800200 */
[C---:B------:R-:W-:Y:S02]  /*0290*/  ISETP.NE.OR P2, PT, R0.reuse, 0x1, !P1 ;  /* 0x000000010000780c */ /* 0x040fe40004f45670 */
[----:B------:R-:W-:-:S11]  /*02a0*/  ISETP.NE.OR P0, PT, R0, 0x3, !P1 ;  /* 0x000000030000780c */ /* 0x000fd60004f05670 */
[----:B------:R-:W-:Y:S05]  /*02b0*/  @P2 BRA `(.L_x_5) ;  /* 0x0000000000202947 */ /* 0x000fea0003800000 */
[----:B------:R-:W3:Y:S02]  /*02c0*/  LDCU.64 UR8, c[0x0][0x348] ;  /* 0x00006900ff0877ac */ /* 0x000ee40008000a00 */
[----:B---3--:R-:W-:Y:S02]  /*02d0*/  UIADD3 UR12, UP1, UPT, UR8, 0x80, URZ ;  /* 0x00000080080c7890 */ /* 0x008fe4000ff3e0ff */
[----:B------:R-:W-:Y:S02]  /*02e0*/  UIADD3 UR8, UP0, UPT, UR8, 0x180, URZ ;  /* 0x0000018008087890 */ /* 0x000fe4000ff1e0ff */
[----:B------:R-:W-:Y:S02]  /*02f0*/  UIADD3.X UR13, UPT, UPT, URZ, UR9, URZ, UP1, !UPT ;  /* 0x00000009ff0d7290 */ /* 0x000fe40008ffe4ff */
[----:B------:R-:W-:-:S07]  /*0300*/  UIADD3.X UR9, UPT, UPT, URZ, UR9, URZ, UP0, !UPT ;  /* 0x00000009ff097290 */ /* 0x000fce00087fe4ff */
[----:B------:R3:W-:Y:S02]  /*0310*/  UTMACCTL.PF [UR12] ;  /* 0x000000000c0079b9 */ /* 0x0007e40008040000 */
[----:B------:R3:W-:Y:S02]  /*0320*/  UTMACCTL.PF [UR8] ;  /* 0x00000000080079b9 */ /* 0x0007e40008040000 */
[----:B---3--:R-:W-:Y:S01]  /*0330*/  NOP ;  /* 0x0000000000007918 */ /* 0x008fe20000000000 */
.L_x_5:
[----:B------:R-:W-:Y:S05]  /*0340*/  BSYNC.RECONVERGENT B0 ;  /* 0x0000000000007941 */ /* 0x000fea0003800200 */
.L_x_4:
[----:B------:R-:W-:Y:S04]  /*0350*/  BSSY.RECONVERGENT B0, `(.L_x_6) ;  /* 0x000000a000007945 */ /* 0x000fe80003800200 */
        /* <DEDUP_REMOVED lines=9> */
.L_x_7:
[----:B------:R-:W-:Y:S05]  /*03f0*/  BSYNC.RECONVERGENT B0 ;  /* 0x0000000000007941 */ /* 0x000fea0003800200 */
.L_x_6:
[----:B------:R-:W3:Y:S01]  /*0400*/  LDCU.64 UR8, c[0x0][0x888] ;  /* 0x00011100ff0877ac */ /* 0x000ee20008000a00 */
[----:B------:R-:W-:Y:S02]  /*0410*/  UISETP.EQ.U32.AND UP1, UPT, UR6, URZ, UPT ;  /* 0x000000ff0600728c */ /* 0x000fe4000bf22070 */
[----:B------:R-:W-:Y:S02]  /*0420*/  UPLOP3.LUT UP5, UPT, UPT, UPT, UPT, 0x80, 0x8 ;  /* 0x000000000008789c */ /* 0x000fe40003faf070 */
[----:B---3--:R-:W-:-:S04]  /*0430*/  UISETP.NE.U32.AND UP0, UPT, UR8, URZ, UPT ;  /* 0x000000ff0800728c */ /* 0x008fc8000bf05070 */
[----:B------:R-:W-:-:S04]  /*0440*/  UISETP.NE.AND.EX UP0, UPT, UR9, URZ, UPT, UP0 ;  /* 0x000000ff0900728c */ /* 0x000fc8000bf05300 */
[----:B------:R-:W-:-:S04]  /*0450*/  UISETP.EQ.OR.EX UP2, UPT, UR7, URZ, !UP0, UP1 ;  /* 0x000000ff0700728c */ /* 0x000fc8000c742710 */
[----:B------:R-:W-:-:S05]  /*0460*/  UP2UR UR50, UPR, URZ, 0x4 ;  /* 0x00000004ff327883 */ /* 0x000fca0008000000 */
[----:B------:R-:W-:Y:S07]  /*0470*/  BRA.U !UP2, `(.L_x_8) ;  /* 0x000000010a207547 */ /* 0x000fee000b800000 */
[----:B------:R-:W-:Y:S01]  /*0480*/  UISETP.NE.U32.AND UP2, UPT, UR6, URZ, UPT ;  /* 0x000000ff0600728c */ /* 0x000fe2000bf45070 */
[----:B-----5:R-:W-:Y:S01]  /*0490*/  FSETP.NEU.AND P0, PT, R49, RZ, PT ;  /* 0x000000ff3100720b */ /* 0x020fe20003f0d000 */
[----:B------:R-:W-:Y:S02]  /*04a0*/  USEL UR6, URZ, 0xffffffff, UP0 ;  /* 0xffffffffff067887 */ /* 0x000fe40008000000 */
[----:B------:R-:W-:-:S10]  /*04b0*/  UISETP.NE.AND.EX UP2, UPT, UR7, URZ, UPT, UP2 ;  /* 0x000000ff0700728c */ /* 0x000fd4000bf45320 */
[----:B------:R-:W-:Y:S01]  /*04c0*/  VOTEU.ANY UP1, P0 ;  /* 0x0000000000ff7886 */ /* 0x000fe20000020100 */
[----:B------:R-:W-:-:S04]  /*04d0*/  @!UP2 USEL UR6, URZ, 0xffffffff, UP1 ;  /* 0xffffffffff06a887 */ /* 0x000fc80008800000 */
[----:B------:R-:W-:-:S04]  /*04e0*/  ULOP3.LUT UR6, UR6, 0x1, URZ, 0xc0, !UPT ;  /* 0x0000000106067892 */ /* 0x000fc8000f8ec0ff */
[----:B------:R-:W-:-:S11]  /*04f0*/  UISETP.NE.U32.AND UP5, UPT, UR6, 0x1, UPT ;  /* 0x000000010600788c */ /* 0x000fd6000bfa5070 */
.L_x_8:
[----:B------:R-:W3:Y:S01]  /*0500*/  SHFL.IDX PT, R0, R96, RZ, 0x1f ;  /* 0x00001fff60007589 */ /* 0x000ee200000e0000 */
[----:B------:R-:W-:-:S04]  /*0510*/  UISETP.NE.AND UP1, UPT, UR10, 0x2, UPT ;  /* 0x000000020a00788c */ /* 0x000fc8000bf25270 */
[----:B------:R-:W-:Y:S02]  /*0520*/  UISETP.EQ.AND UP2, UPT, UR5, URZ, !UP1 ;  /* 0x000000ff0500728c */ /* 0x000fe4000cf42270 */
[----:B------:R-:W-:-:S04]  /*0530*/  USEL UR6, URZ, 0x1, UP1 ;  /* 0x00000001ff067887 */ /* 0x000fc80008800000 */
[----:B------:R-:W-:Y:S02]  /*0540*/  PLOP3.LUT P5, PT, P1, PT, UP2, 0x80, 0x8 ;  /* 0x000000000008781c */ /* 0x000fe40000faf028 */
[----:B---3--:R-:W-:-:S13]  /*0550*/  ISETP.NE.AND P0, PT, R0, RZ, PT ;  /* 0x000000ff0000720c */ /* 0x008fda0003f05270 */
[----:B------:R-:W-:Y:S05]  /*0560*/  @P0 BRA `(.L_x_9) ;  /* 0x0000000000b00947 */ /* 0x000fea0003800000 */
[----:B------:R-:W-:Y:S01]  /*0570*/  ELECT P0, URZ, PT ;  /* 0x0000000000ff782f */ /* 0x000fe20003800000 */
[----:B------:R-:W-:-:S12]  /*0580*/  BSSY.RECONVERGENT B0, `(.L_x_9) ;  /* 0x000002a000007945 */ /* 0x000fd80003800200 */
[----:B------:R-:W-:Y:S05]  /*0590*/  @!P0 BRA `(.L_x_10) ;  /* 0x0000000000a08947 */ /* 0x000fea0003800000 */
[----:B------:R-:W-:Y:S01]  /*05a0*/  UMOV UR8, 0x400 ;  /* 0x0000040000087882 */ /* 0x000fe20000000000 */
[----:B------:R-:W-:Y:S01]  /*05b0*/  UMOV UR7, 0x1 ;  /* 0x0000000100077882 */ /* 0x000fe20000000000 */
[----:B------:R-:W-:Y:S02]  /*05c0*/  ULEA UR8, UR37, UR8, 0x18 ;  /* 0x0000000825087291 */ /* 0x000fe4000f8ec0ff */
[----:B------:R-:W-:-:S04]  /*05d0*/  UIADD3 UR12, UPT, UPT, -UR7, 0x100000, URZ ;  /* 0x00100000070c7890 */ /* 0x000fc8000fffe1ff */
[----:B------:R-:W-:Y:S02]  /*05e0*/  USHF.L.U32 UR13, UR12, 0xb, URZ ;  /* 0x0000000b0c0d7899 */ /* 0x000fe400080006ff */
[----:B------:R-:W-:Y:S01]  /*05f0*/  USHF.L.U32 UR12, UR12, 0x1, URZ ;  /* 0x000000010c0c7899 */ /* 0x000fe200080006ff */
[----:B------:R-:W3:Y:S11]  /*0600*/  FENCE.VIEW.ASYNC.S ;  /* 0x00000000000073c6 */ /* 0x000ef60000000000 */
[----:B---3--:R3:W4:Y:S01]  /*0610*/  SYNCS.EXCH.64 URZ, [UR8], UR12 ;  /* 0x0000000c08ff75b2 */ /* 0x0087220008000100 */
[----:B------:R3:W1:Y:S01]  /*0620*/  SYNCS.EXCH.64 URZ, [UR8+0x80], UR12 ;  /* 0x0000800c08ff75b2 */ /* 0x0006620008000100 */
        /* <DEDUP_REMOVED lines=29> */
[----:B------:R3:W1:Y:S02]  /*0800*/  SYNCS.EXCH.64 URZ, [UR8+0xf8], UR12 ;  /* 0x0000f80c08ff75b2 */ /* 0x0006640008000100 */
[----:B---34-:R-:W-:Y:S01]  /*0810*/  NOP ;  /* 0x0000000000007918 */ /* 0x018fe20000000000 */
.L_x_10:
[----:B------:R-:W-:Y:S05]  /*0820*/  BSYNC.RECONVERGENT B0 ;  /* 0x0000000000007941 */ /* 0x000fea0003800200 */
.L_x_9:
[----:B------:R-:W3:Y:S01]  /*0830*/  SHFL.IDX PT, R0, R96, RZ, 0x1f ;  /* 0x00001fff60007589 */ /* 0x000ee200000e0000 */
[----:B------:R-:W-:Y:S01]  /*0840*/  NOP ;  /* 0x0000000000007918 */ /* 0x000fe20000000000 */
[----:B---3--:R-:W-:-:S13]  /*0850*/  ISETP.NE.AND P0, PT, R0, 0x1, PT ;  /* 0x000000010000780c */ /* 0x008fda0003f05270 */
[----:B------:R-:W-:Y:S05]  /*0860*/  @P0 BRA `(.L_x_11) ;  /* 0x0000000000540947 */ /* 0x000fea0003800000 */
[----:B------:R-:W-:Y:S01]  /*0870*/  UMOV UR9, 0x400 ;  /* 0x0000040000097882 */ /* 0x000fe20000000000 */
[----:B------:R-:W-:Y:S01]  /*0880*/  UMOV UR8, 0x20 ;  /* 0x0000002000087882 */ /* 0x000fe20000000000 */
[----:B------:R-:W-:Y:S01]  /*0890*/  UMOV UR7, 0x80 ;  /* 0x0000008000077882 */ /* 0x000fe20000000000 */
[----:B------:R-:W-:Y:S02]  /*08a0*/  ULEA UR9, UR37, UR9, 0x18 ;  /* 0x0000000925097291 */ /* 0x000fe4000f8ec0ff */
[----:B------:R-:W-:-:S04]  /*08b0*/  UIADD3 UR12, UPT, UPT, -UR8, 0x100000, URZ ;  /* 0x00100000080c7890 */ /* 0x000fc8000fffe1ff */
[----:B------:R-:W-:Y:S02]  /*08c0*/  USHF.L.U32 UR13, UR12, 0xb, URZ ;  /* 0x0000000b0c0d7899 */ /* 0x000fe400080006ff */
[----:B------:R-:W-:Y:S02]  /*08d0*/  USHF.L.U32 UR12, UR12, 0x1, URZ ;  /* 0x000000010c0c7899 */ /* 0x000fe400080006ff */
[----:B------:R-:W-:-:S04]  /*08e0*/  UIADD3 UR14, UPT, UPT, -UR7, 0x100000, URZ ;  /* 0x00100000070e7890 */ /* 0x000fc8000fffe1ff */
[----:B------:R-:W-:Y:S02]  /*08f0*/  USHF.L.U32 UR15, UR14, 0xb, URZ ;  /* 0x0000000b0e0f7899 */ /* 0x000fe400080006ff */
[----:B------:R-:W-:Y:S01]  /*0900*/  USHF.L.U32 UR14, UR14, 0x1, URZ ;  /* 0x000000010e0e7899 */ /* 0x000fe200080006ff */
[----:B------:R-:W-:Y:S01]  /*0910*/  ELECT P0, URZ, PT ;  /* 0x0000000000ff782f */ /* 0x000fe20003800000 */
[----:B------:R-:W3:Y:S02]  /*0920*/  FENCE.VIEW.ASYNC.S ;  /* 0x00000000000073c6 */ /* 0x000ee40000000000 */
[----:B---3--:R3:W4:Y:S08]  /*0930*/  SYNCS.EXCH.64 URZ, [UR9+0x100], UR12 ;  /* 0x0001000c09ff75b2 */ /* 0x0087300008000100 */
[----:B------:R3:W1:Y:S01]  /*0940*/  SYNCS.EXCH.64 URZ, [UR9+0x120], UR14 ;  /* 0x0001200e09ff75b2 */ /* 0x0006620008000100 */
[----:B------:R3:W1:Y:S01]  /*0950*/  SYNCS.EXCH.64 URZ, [UR9+0x108], UR12 ;  /* 0x0001080c09ff75b2 */ /* 0x0006620008000100 */
[----:B------:R3:W1:Y:S01]  /*0960*/  SYNCS.EXCH.64 URZ, [UR9+0x128], UR14 ;  /* 0x0001280e09ff75b2 */ /* 0x0006620008000100 */
[----:B------:R3:W1:Y:S01]  /*0970*/  SYNCS.EXCH.64 URZ, [UR9+0x110], UR12 ;  /* 0x0001100c09ff75b2 */ /* 0x0006620008000100 */
[----:B------:R3:W1:Y:S01]  /*0980*/  SYNCS.EXCH.64 URZ, [UR9+0x130], UR14 ;  /* 0x0001300e09ff75b2 */ /* 0x0006620008000100 */
[----:B------:R3:W1:Y:S01]  /*0990*/  SYNCS.EXCH.64 URZ, [UR9+0x118], UR12 ;  /* 0x0001180c09ff75b2 */ /* 0x0006620008000100 */
[----:B------:R3:W1:Y:S01]  /*09a0*/  SYNCS.EXCH.64 URZ, [UR9+0x138], UR14 ;  /* 0x0001380e09ff75b2 */ /* 0x0006620008000100 */
[----:B------:R-:W-:Y:S01]  /*09b0*/  NOP ;  /* 0x0000000000007918 */ /* 0x000fe20000000000 */
.L_x_11:
[----:B------:R-:W2:Y:S01]  /*09c0*/  SHFL.IDX PT, R0, R96, RZ, 0x1f ;  /* 0x00001fff60007589 */ /* 0x000ea200000e0000 */
[----:B------:R-:W-:Y:S01]  /*09d0*/  NOP ;  /* 0x0000000000007918 */ /* 0x000fe20000000000 */
[----:B--2---:R-:W-:-:S13]  /*09e0*/  ISETP.NE.AND P0, PT, R0, 0x3, PT ;  /* 0x000000030000780c */ /* 0x004fda0003f05270 */
[----:B------:R-:W-:Y:S05]  /*09f0*/  @P0 BRA `(.L_x_12) ;  /* 0x00000000002c0947 */ /* 0x000fea0003800000 */
[----:B------:R-:W-:Y:S01]  /*0a00*/  UMOV UR8, 0x400 ;  /* 0x0000040000087882 */ /* 0x000fe20000000000 */
[----:B------:R-:W-:Y:S01]  /*0a10*/  UMOV UR7, 0x20 ;  /* 0x0000002000077882 */ /* 0x000fe20000000000 */
[----:B------:R-:W-:Y:S02]  /*0a20*/  ULEA UR8, UR37, UR8, 0x18 ;  /* 0x0000000825087291 */ /* 0x000fe4000f8ec0ff */
[----:B---3--:R-:W-:-:S04]  /*0a30*/  UIADD3 UR12, UPT, UPT, -UR7, 0x100000, URZ ;  /* 0x00100000070c7890 */ /* 0x008fc8000fffe1ff */
[----:B------:R-:W-:Y:S02]  /*0a40*/  USHF.L.U32 UR13, UR12, 0xb, URZ ;  /* 0x0000000b0c0d7899 */ /* 0x000fe400080006ff */
[----:B------:R-:W-:Y:S01]  /*0a50*/  USHF.L.U32 UR12, UR12, 0x1, URZ ;  /* 0x000000010c0c7899 */ /* 0x000fe200080006ff */
[----:B------:R-:W-:Y:S01]  /*0a60*/  ELECT P0, URZ, PT ;  /* 0x0000000000ff782f */ /* 0x000fe20003800000 */
[----:B------:R-:W2:Y:S10]  /*0a70*/  FENCE.VIEW.ASYNC.S ;  /* 0x00000000000073c6 */ /* 0x000eb40000000000 */
[----:B--2---:R2:W3:Y:S01]  /*0a80*/  SYNCS.EXCH.64 URZ, [UR8+0x140], UR12 ;  /* 0x0001400c08ff75b2 */ /* 0x0044e20008000100 */
[----:B------:R2:W1:Y:S01]  /*0a90*/  SYNCS.EXCH.64 URZ, [UR8+0x148], UR12 ;  /* 0x0001480c08ff75b2 */ /* 0x0004620008000100 */
[----:B------:R-:W-:Y:S01]  /*0aa0*/  NOP ;  /* 0x0000000000007918 */ /* 0x000fe20000000000 */
.L_x_12:
[----:B------:R-:W4:Y:S01]  /*0ab0*/  SHFL.IDX PT, R0, R96, RZ, 0x1f ;  /* 0x00001fff60007589 */ /* 0x000f2200000e0000 */
[----:B------:R-:W-:Y:S01]  /*0ac0*/  NOP ;  /* 0x0000000000007918 */ /* 0x000fe20000000000 */
[----:B----4-:R-:W-:-:S13]  /*0ad0*/  ISETP.NE.AND P0, PT, R0, 0x4, PT ;  /* 0x000000040000780c */ /* 0x010fda0003f05270 */
[----:B------:R-:W-:Y:S05]  /*0ae0*/  @P0 BRA `(.L_x_13) ;  /* 0x0000000000480947 */ /* 0x000fea0003800000 */
[----:B---3--:R-:W-:Y:S01]  /*0af0*/  UMOV UR9, 0x1e0 ;  /* 0x000001e000097882 */ /* 0x008fe20000000000 */
[----:B--2---:R-:W-:Y:S01]  /*0b00*/  UMOV UR8, 0x400 ;  /* 0x0000040000087882 */ /* 0x004fe20000000000 */
[----:B------:R-:W-:Y:S01]  /*0b10*/  USEL UR9, UR9, 0x1a0, UP5 ;  /* 0x000001a009097887 */ /* 0x000fe2000a800000 */
        /* <DEDUP_REMOVED lines=9> */
[----:B------:R-:W2:Y:S02]  /*0bb0*/  FENCE.VIEW.ASYNC.S ;  /* 0x00000000000073c6 */ /* 0x000ea40000000000 */
[----:B--2---:R4:W2:Y:S08]  /*0bc0*/  SYNCS.EXCH.64 URZ, [UR8+0x150], UR12 ;  /* 0x0001500c08ff75b2 */ /* 0x0048b00008000100 */
[----:B------:R4:W3:Y:S01]  /*0bd0*/  SYNCS.EXCH.64 URZ, [UR8+0x160], UR14 ;  /* 0x0001600e08ff75b2 */ /* 0x0008e20008000100 */
[----:B------:R4:W1:Y:S01]  /*0be0*/  SYNCS.EXCH.64 URZ, [UR8+0x158], UR12 ;  /* 0x0001580c08ff75b2 */ /* 0x0008620008000100 */
[----:B------:R4:W1:Y:S02]  /*0bf0*/  SYNCS.EXCH.64 URZ, [UR8+0x168], UR14 ;  /* 0x0001680e08ff75b2 */ /* 0x0008640008000100 */
[----:B----4-:R-:W-:Y:S01]  /*0c00*/  NOP ;  /* 0x0000000000007918 */ /* 0x010fe20000000000 */
.L_x_13:
[----:B------:R-:W4:Y:S01]  /*0c10*/  SHFL.IDX PT, R0, R96, RZ, 0x1f ;  /* 0x00001fff60007589 */ /* 0x000f2200000e0000 */
[----:B------:R-:W-:Y:S01]  /*0c20*/  NOP ;  /* 0x0000000000007918 */ /* 0x000fe20000000000 */
[----:B----4-:R-:W-:-:S13]  /*0c30*/  ISETP.NE.AND P0, PT, R0, 0x5, PT ;  /* 0x000000050000780c */ /* 0x010fda0003f05270 */
[----:B------:R-:W-:Y:S05]  /*0c40*/  @P0 BRA `(.L_x_14) ;  /* 0x0000000000540947 */ /* 0x000fea0003800000 */
[----:B---3--:R-:W-:Y:S01]  /*0c50*/  UMOV UR9, 0x400 ;  /* 0x0000040000097882 */ /* 0x008fe20000000000 */
[----:B--2---:R-:W-:Y:S01]  /*0c60*/  UMOV UR8, 0x1 ;  /* 0x0000000100087882 */ /* 0x004fe20000000000 */
        /* <DEDUP_REMOVED lines=13> */
[----:B------:R4:W1:Y:S01]  /*0d40*/  SYNCS.EXCH.64 URZ, [UR9+0x198], UR14 ;  /* 0x0001980e09ff75b2 */ /* 0x0008620008000100 */
[----:B------:R4:W1:Y:S01]  /*0d50*/  SYNCS.EXCH.64 URZ, [UR9+0x180], UR12 ;  /* 0x0001800c09ff75b2 */ /* 0x0008620008000100 */
[----:B------:R4:W1:Y:S01]  /*0d60*/  SYNCS.EXCH.64 URZ, [UR9+0x1a0], UR14 ;  /* 0x0001a00e09ff75b2 */ /* 0x0008620008000100 */
[----:B------:R4:W1:Y:S01]  /*0d70*/  SYNCS.EXCH.64 URZ, [UR9+0x188], UR12 ;  /* 0x0001880c09ff75b2 */ /* 0x0008620008000100 */
[----:B------:R4:W1:Y:S02]  /*0d80*/  SYNCS.EXCH.64 URZ, [UR9+0x1a8], UR14 ;  /* 0x0001a80e09ff75b2 */ /* 0x0008640008000100 */
[----:B----4-:R-:W-:Y:S01]  /*0d90*/  NOP ;  /* 0x0000000000007918 */ /* 0x010fe20000000000 */
.L_x_14:
[----:B------:R-:W4:Y:S01]  /*0da0*/  SHFL.IDX PT, R0, R96, RZ, 0x1f ;  /* 0x00001fff60007589 */ /* 0x000f2200000e0000 */
[----:B------:R-:W-:Y:S01]  /*0db0*/  ISETP.NE.OR P1, PT, RZ, UR10, !P1 ;  /* 0x0000000aff007c0c */ /* 0x000fe2000cf25670 */
[----:B------:R-:W-:Y:S01]  /*0dc0*/  NOP ;  /* 0x0000000000007918 */ /* 0x000fe20000000000 */
[----:B----4-:R-:W-:-:S13]  /*0dd0*/  ISETP.NE.AND P0, PT, R0, 0x3, PT ;  /* 0x000000030000780c */ /* 0x010fda0003f05270 */
[----:B------:R-:W-:Y:S05]  /*0de0*/  @P0 BRA `(.L_x_15) ;  /* 0x0000000000340947 */ /* 0x000fea0003800000 */
[----:B--2---:R-:W-:Y:S01]  /*0df0*/  UMOV UR8, 0x400 ;  /* 0x0000040000087882 */ /* 0x004fe20000000000 */
[----:B------:R-:W-:Y:S01]  /*0e00*/  UMOV UR7, 0x20 ;  /* 0x0000002000077882 */ /* 0x000fe20000000000 */
[----:B------:R-:W-:Y:S02]  /*0e10*/  ULEA UR8, UR37, UR8, 0x18 ;  /* 0x0000000825087291 */ /* 0x000fe4000f8ec0ff */
[----:B---3--:R-:W-:-:S04]  /*0e20*/  UIADD3 UR12, UPT, UPT, -UR7, 0x100000, URZ ;  /* 0x00100000070c7890 */ /* 0x008fc8000fffe1ff */
[----:B------:R-:W-:Y:S02]  /*0e30*/  USHF.L.U32 UR13, UR12, 0xb, URZ ;  /* 0x0000000b0c0d7899 */ /* 0x000fe400080006ff */
[----:B------:R-:W-:Y:S01]  /*0e40*/  USHF.L.U32 UR12, UR12, 0x1, URZ ;  /* 0x000000010c0c7899 */ /* 0x000fe200080006ff */
[----:B------:R-:W-:Y:S01]  /*0e50*/  ELECT P0, URZ, PT ;  /* 0x0000000000ff782f */ /* 0x000fe20003800000 */
[----:B------:R-:W2:Y:S10]  /*0e60*/  FENCE.VIEW.ASYNC.S ;  /* 0x00000000000073c6 */ /* 0x000eb40000000000 */
[----:B--2---:R4:W2:Y:S01]  /*0e70*/  SYNCS.EXCH.64 URZ, [UR8+0x1b0], UR12 ;  /* 0x0001b00c08ff75b2 */ /* 0x0048a20008000100 */
[----:B------:R4:W3:Y:S01]  /*0e80*/  SYNCS.EXCH.64 URZ, [UR8+0x1c0], UR12 ;  /* 0x0001c00c08ff75b2 */ /* 0x0008e20008000100 */
[----:B------:R4:W1:Y:S01]  /*0e90*/  SYNCS.EXCH.64 URZ, [UR8+0x1b8], UR12 ;  /* 0x0001b80c08ff75b2 */ /* 0x0008620008000100 */
[----:B------:R4:W1:Y:S02]  /*0ea0*/  SYNCS.EXCH.64 URZ, [UR8+0x1c8], UR12 ;  /* 0x0001c80c08ff75b2 */ /* 0x0008640008000100 */
[----:B----4-:R-:W-:Y:S01]  /*0eb0*/  NOP ;  /* 0x0000000000007918 */ /* 0x010fe20000000000 */
.L_x_15:
[----:B------:R-:W-:Y:S01]  /*0ec0*/  VOTEU.ALL UP1, P1 ;  /* 0x0000000000ff7886 */ /* 0x000fe20000820000 */
[----:B--2---:R-:W2:Y:S01]  /*0ed0*/  LDCU UR8, c[0x0][0x36c] ;  /* 0x00006d80ff0877ac */ /* 0x004ea20008000800 */
[----:B------:R-:W-:Y:S01]  /*0ee0*/  NOP ;  /* 0x0000000000007918 */ /* 0x000fe20000000000 */
[----:B------:R-:W-:Y:S01]  /*0ef0*/  LOP3.LUT R10, R105, 0x1f, RZ, 0xc0, !PT ;  /* 0x0000001f690a7812 */ /* 0x000fe200078ec0ff */
[----:B---3--:R-:W-:Y:S01]  /*0f00*/  UMOV UR12, 0x20 ;  /* 0x00000020000c7882 */ /* 0x008fe20000000000 */
[----:B------:R-:W-:Y:S01]  /*0f10*/  @!UP1 UMOV UR7, 0x400 ;  /* 0x0000040000079882 */ /* 0x000fe20000000000 */
[----:B------:R-:W-:-:S04]  /*0f20*/  @!UP1 UIADD3 UR12, UPT, UPT, -UR12, 0x100000, URZ ;  /* 0x001000000c0c9890 */ /* 0x000fc8000fffe1ff */
[----:B------:R-:W-:Y:S02]  /*0f30*/  @!UP1 USHF.L.U32 UR13, UR12, 0xb, URZ ;  /* 0x0000000b0c0d9899 */ /* 0x000fe400080006ff */
[----:B------:R-:W-:Y:S02]  /*0f40*/  @!UP1 USHF.L.U32 UR12, UR12, 0x1, URZ ;  /* 0x000000010c0c9899 */ /* 0x000fe400080006ff */
[----:B------:R-:W-:Y:S01]  /*0f50*/  @!UP1 ULEA UR7, UR37, UR7, 0x18 ;  /* 0x0000000725079291 */ /* 0x000fe2000f8ec0ff */
[----:B------:R-:W-:Y:S01]  /*0f60*/  VOTEU.ALL UP1, P1 ;  /* 0x0000000000ff7886 */ /* 0x000fe20000820000 */
[----:B------:R-:W-:Y:S01]  /*0f70*/  UISETP.NE.AND UP4, UPT, UR10, URZ, UPT ;  /* 0x000000ff0a00728c */ /* 0x000fe2000bf85270 */
[----:B------:R-:W3:Y:S09]  /*0f80*/  FENCE.VIEW.ASYNC.S ;  /* 0x00000000000073c6 */ /* 0x000ef20000000000 */
[----:B---3--:R3:W4:Y:S01]  /*0f90*/  @!UP1 SYNCS.EXCH.64 URZ, [UR7+0x1d0], UR12 ;  /* 0x0001d00c07ff95b2 */ /* 0x0087220008000100 */
[----:B--2---:R-:W-:-:S09]  /*0fa0*/  UISETP.EQ.U32.AND UP1, UPT, UR8, 0x1, UPT ;  /* 0x000000010800788c */ /* 0x004fd2000bf22070 */
[----:B------:R-:W-:Y:S05]  /*0fb0*/  BRA.U !UP1, `(.L_x_16) ;  /* 0x0000000109087547 */ /* 0x000fea000b800000 */
[----:B-1--4-:R-:W-:Y:S01]  /*0fc0*/  UCGABAR_ARV ;  /* 0x00000000000079c7 */ /* 0x012fe20008000000 */
[----:B------:R-:W-:Y:S05]  /*0fd0*/  BRA `(.L_x_17) ;  /* 0x0000000000047947 */ /* 0x000fea0003800000 */
.L_x_16:
[----:B-1--4-:R-:W-:Y:S01]  /*0fe0*/  NOP ;  /* 0x0000000000007918 */ /* 0x012fe20000000000 */
.L_x_17:
[----:B------:R-:W1:Y:S01]  /*0ff0*/  S2R R15, SR_CTAID.Y ;  /* 0x00000000000f7919 */ /* 0x000e620000002600 */
[----:B------:R-:W-:-:S05]  /*1000*/  CS2R.32 R91, SR_CgaSize ;  /* 0x00000000005b7805 */ /* 0x000fca0000008a00 */
[----:B------:R-:W-:-:S05]  /*1010*/  IMAD R91, R91, -0xa0, RZ ;  /* 0xffffff605b5b7824 */ /* 0x000fca00078e02ff */
[----:B---3--:R-:W-:-:S14]  /*1020*/  R2UR UR7, R91 ;  /* 0x000000005b0772ca */ /* 0x008fdc00000e0000 */
[----:B------:R-:W2:Y:S01]  /*1030*/  LDCU UR7, c[0x0][UR7+0x2b4] ;  /* 0x00005680070777ac */ /* 0x000ea20008000800 */
[----:B------:R-:W-:-:S05]  /*1040*/  CS2R.32 R0, SR_CgaSize ;  /* 0x0000000000007805 */ /* 0x000fca0000008a00 */
[----:B------:R-:W-:-:S06]  /*1050*/  IMAD R0, R0, -0xa0, RZ ;  /* 0xffffff6000007824 */ /* 0x000fcc00078e02ff */
[----:B------:R-:W3:Y:S01]  /*1060*/  LDC R0, c[0x0][R0+0x2a4] ;  /* 0x0000a90000007b82 */ /* 0x000ee20000000800 */
[----:B------:R-:W-:Y:S01]  /*1070*/  PRMT R8, RZ, 0x7610, R8 ;  /* 0x00007610ff087816 */ /* 0x000fe20000000008 */
[----:B------:R-:W4:Y:S01]  /*1080*/  S2R R9, SR_CTAID.X ;  /* 0x0000000000097919 */ /* 0x000f220000002500 */
[----:B------:R-:W-:-:S05]  /*1090*/  CS2R.32 R91, SR_CgaSize ;  /* 0x00000000005b7805 */ /* 0x000fca0000008a00 */
[----:B------:R-:W-:-:S05]  /*10a0*/  IMAD R91, R91, -0xa0, RZ ;  /* 0xffffff605b5b7824 */ /* 0x000fca00078e02ff */
[----:B------:R-:W-:-:S14]  /*10b0*/  R2UR UR8, R91 ;  /* 0x000000005b0872ca */ /* 0x000fdc00000e0000 */
[----:B------:R-:W3:Y:S01]  /*10c0*/  LDCU UR8, c[0x0][UR8+0x2b0] ;  /* 0x00005600080877ac */ /* 0x000ee20008000800 */
[----:B------:R-:W-:Y:S01]  /*10d0*/  UISETP.NE.AND UP2, UPT, UR10, 0x2, UPT ;  /* 0x000000020a00788c */ /* 0x000fe2000bf45270 */
[----:B------:R-:W2:Y:S01]  /*10e0*/  LDC R11, c[0x0][0xb24] ;  /* 0x0002c900ff0b7b82 */ /* 0x000ea20000000800 */
[----:B------:R-:W-:-:S05]  /*10f0*/  CS2R.32 R2, SR_CgaSize ;  /* 0x0000000000027805 */ /* 0x000fca0000008a00 */
[----:B------:R-:W-:-:S06]  /*1100*/  IMAD R2, R2, -0xa0, RZ ;  /* 0xffffff6002027824 */ /* 0x000fcc00078e02ff */
[----:B------:R-:W3:Y:S08]  /*1110*/  LDC R2, c[0x0][R2+0x2a0] ;  /* 0x0000a80002027b82 */ /* 0x000ef00000000800 */
[----:B------:R-:W3:Y:S01]  /*1120*/  LDC R40, c[0x0][0xb24] ;  /* 0x0002c900ff287b82 */ /* 0x000ee20000000800 */
[----:B-1----:R-:W-:-:S07]  /*1130*/  I2FP.F32.U32 R90, R15 ;  /* 0x0000000f005a7245 */ /* 0x002fce0000201000 */
[----:B------:R-:W1:Y:S01]  /*1140*/  S2UR UR36, SR_CTAID.Z ;  /* 0x00000000002479c3 */ /* 0x000e620000002700 */
[----:B--2---:R-:W-:Y:S01]  /*1150*/  ISETP.GE.AND P0, PT, R11, 0x1, PT ;  /* 0x000000010b00780c */ /* 0x004fe20003f06270 */
[----:B----4-:R-:W-:Y:S01]  /*1160*/  IMAD.MOV.U32 R14, RZ, RZ, R9 ;  /* 0x000000ffff0e7224 */ /* 0x010fe200078e0009 */
[----:B------:R-:W-:Y:S01]  /*1170*/  I2FP.F32.U32 R91, R9 ;  /* 0x00000009005b7245 */ /* 0x000fe20000201000 */
[----:B------:R-:W-:Y:S01]  /*1180*/  FMUL R90, R90, UR7 ;  /* 0x000000075a5a7c20 */ /* 0x000fe20008400000 */
[----:B------:R-:W2:Y:S03]  /*1190*/  LDCU UR7, c[0x0][0xb30] ;  /* 0x00016600ff0777ac */ /* 0x000ea60008000800 */
[----:B---3--:R-:W-:Y:S02]  /*11a0*/  FMUL R91, R91, UR8 ;  /* 0x000000085b5b7c20 */ /* 0x008fe40008400000 */
[----:B------:R-:W3:Y:S08]  /*11b0*/  F2I.U32.TRUNC.NTZ R90, R90 ;  /* 0x0000005a005a7305 */ /* 0x000ef0000020f000 */
[----:B------:R-:W4:Y:S01]  /*11c0*/  F2I.U32.TRUNC.NTZ R91, R91 ;  /* 0x0000005b005b7305 */ /* 0x000f22000020f000 */
[----:B--2---:R-:W-:Y:S01]  /*11d0*/  UISETP.NE.AND UP3, UPT, UR7, 0x1, UPT ;  /* 0x000000010700788c */ /* 0x004fe2000bf65270 */
[----:B---3--:R-:W-:-:S05]  /*11e0*/  IADD3 R90, PT, PT, -R90, RZ, RZ ;  /* 0x000000ff5a5a7210 */ /* 0x008fca0007ffe1ff */
[----:B------:R-:W-:Y:S01]  /*11f0*/  IMAD R90, R0, R90, R15 ;  /* 0x0000005a005a7224 */ /* 0x000fe200078e020f */
[----:B------:R-:W-:Y:S01]  /*1200*/  PRMT R0, RZ, 0x7610, R0 ;  /* 0x00007610ff007816 */ /* 0x000fe20000000000 */
[----:B----4-:R-:W-:-:S04]  /*1210*/  IMAD.MOV R91, RZ, RZ, -R91 ;  /* 0x000000ffff5b7224 */ /* 0x010fc800078e0a5b */
[----:B------:R-:W-:Y:S01]  /*1220*/  IMAD R91, R2, R91, R9 ;  /* 0x0000005b025b7224 */ /* 0x000fe200078e0209 */
[----:B-1----:R-:W-:Y:S06]  /*1230*/  BRA.U UP4, `(.L_x_18) ;  /* 0x0000000104247547 */ /* 0x002fec000b800000 */
[----:B------:R-:W-:Y:S01]  /*1240*/  ISETP.NE.AND P1, PT, R90, RZ, PT ;  /* 0x000000ff5a00720c */ /* 0x000fe20003f25270 */
[----:B------:R-:W-:Y:S01]  /*1250*/  IMAD.MOV.U32 R0, RZ, RZ, 0x3 ;  /* 0x00000003ff007424 */ /* 0x000fe200078e00ff */
[C---:B------:R-:W-:Y:S02]  /*1260*/  LOP3.LUT R2, R91.reuse, 0xfffffffe, RZ, 0xc0, !PT ;  /* 0xfffffffe5b027812 */ /* 0x040fe400078ec0ff */
[----:B------:R-:W-:Y:S02]  /*1270*/  ISETP.LT.U32.OR P1, PT, R91, 0x2, !P1 ;  /* 0x000000025b00780c */ /* 0x000fe40004f21470 */
[----:B------:R-:W-:Y:S02]  /*1280*/  SHF.L.U32 R0, R0, R2, RZ ;  /* 0x0000000200007219 */ /* 0x000fe400000006ff */
[----:B------:R-:W-:Y:S02]  /*1290*/  SEL R4, RZ, 0x1, !P1 ;  /* 0x00000001ff047807 */ /* 0x000fe40004800000 */
[----:B------:R-:W-:-:S05]  /*12a0*/  SEL R3, RZ, 0x2, !P1 ;  /* 0x00000002ff037807 */ /* 0x000fca0004800000 */
[----:B------:R-:W-:-:S05]  /*12b0*/  IMAD.IADD R3, R4, 0x1, R3 ;  /* 0x0000000104037824 */ /* 0x000fca00078e0203 */
[----:B------:R-:W-:Y:S02]  /*12c0*/  PRMT R8, R3, 0x7610, R8 ;  /* 0x0000761003087816 */ /* 0x000fe40000000008 */
.L_x_18:
[----:B------:R-:W-:Y:S05]  /*12d0*/  @!P0 BRA `(.L_x_19) ;  /* 0x0000000000b88947 */ /* 0x000fea0003800000 */
[----:B------:R-:W1:Y:S01]  /*12e0*/  LDC.64 R4, c[0x0][0xb18] ;  /* 0x0002c600ff047b82 */ /* 0x000e620000000a00 */
[----:B------:R-:W-:-:S07]  /*12f0*/  ISETP.NE.AND P0, PT, R11, 0x1, PT ;  /* 0x000000010b00780c */ /* 0x000fce0003f05270 */
[----:B------:R-:W2:Y:S08]  /*1300*/  LDC R14, c[0x0][0xb0c] ;  /* 0x0002c300ff0e7b82 */ /* 0x000eb00000000800 */
[----:B------:R-:W3:Y:S08]  /*1310*/  LDC R16, c[0x0][0x370] ;  /* 0x0000dc00ff107b82 */ /* 0x000ef00000000800 */
[----:B------:R-:W4:Y:S01]  /*1320*/  LDC R13, c[0x0][0x374] ;  /* 0x0000dd00ff0d7b82 */ /* 0x000f220000000800 */
[----:B-1----:R-:W-:-:S07]  /*1330*/  ISETP.NE.AND P1, PT, R4, 0x1, PT ;  /* 0x000000010400780c */ /* 0x002fce0003f25270 */
[----:B------:R-:W3:Y:S01]  /*1340*/  LDC.64 R6, c[0x0][0xb10] ;  /* 0x0002c400ff067b82 */ /* 0x000ee20000000a00 */
[----:B--2---:R-:W-:-:S07]  /*1350*/  ISETP.NE.AND P2, PT, R14, 0x1, PT ;  /* 0x000000010e00780c */ /* 0x004fce0003f45270 */
[----:B------:R-:W1:Y:S08]  /*1360*/  LDC R12, c[0x0][0xb20] ;  /* 0x0002c800ff0c7b82 */ /* 0x000e700000000800 */
[----:B------:R-:W2:Y:S01]  /*1370*/  LDC.64 R2, c[0x0][0xb28] ;  /* 0x0002ca00ff027b82 */ /* 0x000ea20000000a00 */
[----:B----4-:R-:W-:-:S04]  /*1380*/  IMAD.HI.U32 R17, R13, R5, RZ ;  /* 0x000000050d117227 */ /* 0x010fc800078e00ff */
[----:B------:R-:W-:-:S04]  /*1390*/  IMAD.HI.U32 R5, R15, R5, RZ ;  /* 0x000000050f057227 */ /* 0x000fc800078e00ff */
[----:B---3--:R-:W-:-:S05]  /*13a0*/  IMAD.HI.U32 R18, R16, R6, RZ ;  /* 0x0000000610127227 */ /* 0x008fca00078e00ff */
[-C--:B------:R-:W-:Y:S01]  /*13b0*/  @P2 SHF.R.U32.HI R16, RZ, R7.reuse, R18 ;  /* 0x00000007ff102219 */ /* 0x080fe20000011612 */
[----:B------:R-:W-:Y:S01]  /*13c0*/  IMAD.HI.U32 R18, R9, R6, RZ ;  /* 0x0000000609127227 */ /* 0x000fe200078e00ff */
[-C--:B-1----:R-:W-:Y:S02]  /*13d0*/  @P1 SHF.R.U32.HI R13, RZ, R12.reuse, R17 ;  /* 0x0000000cff0d1219 */ /* 0x082fe40000011611 */
[----:B------:R-:W-:Y:S02]  /*13e0*/  SHF.R.U32.HI R5, RZ, R12, R5 ;  /* 0x0000000cff057219 */ /* 0x000fe40000011605 */
[----:B------:R-:W-:Y:S02]  /*13f0*/  SHF.R.U32.HI R18, RZ, R7, R18 ;  /* 0x00000007ff127219 */ /* 0x000fe40000011612 */
[----:B------:R-:W-:Y:S01]  /*1400*/  SEL R5, R15, R5, !P1 ;  /* 0x000000050f057207 */ /* 0x000fe20004800000 */
[----:B--2---:R-:W-:Y:S01]  /*1410*/  IMAD.HI.U32 R17, R13, R2, RZ ;  /* 0x000000020d117227 */ /* 0x004fe200078e00ff */
[----:B------:R-:W-:-:S03]  /*1420*/  SEL R18, R9, R18, !P2 ;  /* 0x0000001209127207 */ /* 0x000fc60005000000 */
[----:B------:R-:W-:Y:S01]  /*1430*/  IMAD.HI.U32 R6, R16, R2, RZ ;  /* 0x0000000210067227 */ /* 0x000fe200078e00ff */
[----:B------:R-:W-:-:S04]  /*1440*/  @P0 SHF.R.U32.HI R13, RZ, R3, R17 ;  /* 0x00000003ff0d0219 */ /* 0x000fc80000011611 */
[----:B------:R-:W-:Y:S01]  /*1450*/  @P0 SHF.R.U32.HI R16, RZ, R3, R6 ;  /* 0x00000003ff100219 */ /* 0x000fe20000011606 */
[----:B------:R-:W-:-:S04]  /*1460*/  IMAD R13, R13, R11, RZ ;  /* 0x0000000b0d0d7224 */ /* 0x000fc800078e02ff */
[----:B------:R-:W-:Y:S01]  /*1470*/  IMAD R6, R16, R11, RZ ;  /* 0x0000000b10067224 */ /* 0x000fe200078e02ff */
[----:B------:R-:W-:-:S04]  /*1480*/  ISETP.GE.AND P1, PT, R5, R13, PT ;  /* 0x0000000d0500720c */ /* 0x000fc80003f26270 */
[----:B------:R-:W-:Y:S01]  /*1490*/  ISETP.GE.OR P1, PT, R18, R6, P1 ;  /* 0x000000061200720c */ /* 0x000fe20000f26670 */
[----:B------:R-:W-:-:S05]  /*14a0*/  IMAD.HI.U32 R6, R5, R2, RZ ;  /* 0x0000000205067227 */ /* 0x000fca00078e00ff */
[----:B------:R-:W-:-:S04]  /*14b0*/  SHF.R.U32.HI R6, RZ, R3, R6 ;  /* 0x00000003ff067219 */ /* 0x000fc80000011606 */
[----:B------:R-:W-:-:S03]  /*14c0*/  SEL R6, R5, R6, !P0 ;  /* 0x0000000605067207 */ /* 0x000fc60004000000 */
[----:B------:R-:W-:Y:S01]  /*14d0*/  @!P1 IMAD.HI.U32 R7, R18, R2, RZ ;  /* 0x0000000212079227 */ /* 0x000fe200078e00ff */
[----:B------:R-:W-:-:S04]  /*14e0*/  IADD3 R2, PT, PT, -R6, RZ, RZ ;  /* 0x000000ff06027210 */ /* 0x000fc80007ffe1ff */
[----:B------:R-:W-:Y:S01]  /*14f0*/  @!P1 SHF.R.U32.HI R3, RZ, R3, R7 ;  /* 0x00000003ff039219 */ /* 0x000fe20000011607 */
[----:B------:R-:W-:Y:S01]  /*1500*/  IMAD R2, R11, R2, R5 ;  /* 0x000000020b027224 */ /* 0x000fe200078e0205 */
[----:B------:R-:W-:Y:S02]  /*1510*/  IADD3 R7, PT, PT, -R5, RZ, RZ ;  /* 0x000000ff05077210 */ /* 0x000fe40007ffe1ff */
[----:B------:R-:W-:-:S03]  /*1520*/  @!P1 SEL R3, R18, R3, !P0 ;  /* 0x0000000312039207 */ /* 0x000fc60004000000 */
[----:B------:R-:W-:Y:S02]  /*1530*/  IMAD R7, R4, R7, R15 ;  /* 0x0000000704077224 */ /* 0x000fe400078e020f */
[--C-:B------:R-:W-:Y:S02]  /*1540*/  @!P1 IMAD.IADD R6, R6, 0x1, -R3.reuse ;  /* 0x0000000106069824 */ /* 0x100fe400078e0a03 */
[----:B------:R-:W-:Y:S01]  /*1550*/  @!P1 IMAD R3, R2, R16, R3 ;  /* 0x0000001002039224 */ /* 0x000fe200078e0203 */
[----:B------:R-:W-:Y:S01]  /*1560*/  IADD3 R2, PT, PT, -R18, RZ, RZ ;  /* 0x000000ff12027210 */ /* 0x000fe20007ffe1ff */
[----:B------:R-:W-:Y:S02]  /*1570*/  @!P1 IMAD R5, R6, R11, R18 ;  /* 0x0000000b06059224 */ /* 0x000fe400078e0212 */
[----:B------:R-:W-:Y:S02]  /*1580*/  @!P1 IMAD.MOV.U32 R18, RZ, RZ, R3 ;  /* 0x000000ffff129224 */ /* 0x000fe400078e0003 */
[----:B------:R-:W-:-:S02]  /*1590*/  IMAD R2, R14, R2, R9 ;  /* 0x000000020e027224 */ /* 0x000fc400078e0209 */
[----:B------:R-:W-:Y:S02]  /*15a0*/  IMAD R15, R5, R4, R7 ;  /* 0x00000004050f7224 */ /* 0x000fe400078e0207 */
[----:B------:R-:W-:Y:S02]  /*15b0*/  IMAD R14, R18, R14, R2 ;  /* 0x0000000e120e7224 */ /* 0x000fe400078e0202 */
.L_x_19:
[----:B------:R-:W-:Y:S05]  /*15c0*/  BRA.U UP3, `(.L_x_20) ;  /* 0x0000000103407547 */ /* 0x000fea000b800000 */
[----:B------:R-:W1:Y:S08]  /*15d0*/  LDC.64 R4, c[0x0][0xb10] ;  /* 0x0002c400ff047b82 */ /* 0x000e700000000a00 */
[----:B------:R-:W2:Y:S08]  /*15e0*/  LDC.64 R2, c[0x0][0xb18] ;  /* 0x0002c600ff027b82 */ /* 0x000eb00000000a00 */
[----:B------:R-:W3:Y:S08]  /*15f0*/  LDC R6, c[0x0][0xb20] ;  /* 0x0002c800ff067b82 */ /* 0x000ef00000000800 */
[----:B------:R-:W4:Y:S01]  /*1600*/  LDC R7, c[0x0][0xb0c] ;  /* 0x0002c300ff077b82 */ /* 0x000f220000000800 */
[----:B-1----:R-:W-:-:S05]  /*1610*/  IMAD.HI.U32 R4, R14, R4, RZ ;  /* 0x000000040e047227 */ /* 0x002fca00078e00ff */
[----:B------:R-:W-:Y:S01]  /*1620*/  SHF.R.U32.HI R4, RZ, R5, R4 ;  /* 0x00000005ff047219 */ /* 0x000fe20000011604 */
[----:B--2---:R-:W-:Y:S01]  /*1630*/  IMAD.HI.U32 R3, R15, R3, RZ ;  /* 0x000000030f037227 */ /* 0x004fe200078e00ff */
[----:B------:R-:W-:-:S04]  /*1640*/  ISETP.NE.AND P0, PT, R2, 0x1, PT ;  /* 0x000000010200780c */ /* 0x000fc80003f05270 */
[----:B---3--:R-:W-:-:S04]  /*1650*/  SHF.R.U32.HI R3, RZ, R6, R3 ;  /* 0x00000006ff037219 */ /* 0x008fc80000011603 */
[----:B------:R-:W-:Y:S02]  /*1660*/  SEL R3, R15, R3, !P0 ;  /* 0x000000030f037207 */ /* 0x000fe40004000000 */
[----:B----4-:R-:W-:-:S04]  /*1670*/  ISETP.NE.AND P1, PT, R7, 0x1, PT ;  /* 0x000000010700780c */ /* 0x010fc80003f25270 */
[----:B------:R-:W-:-:S05]  /*1680*/  SEL R5, R14, R4, !P1 ;  /* 0x000000040e057207 */ /* 0x000fca0004800000 */
[----:B------:R-:W-:Y:S02]  /*1690*/  IMAD.IADD R4, R3, 0x1, -R5 ;  /* 0x0000000103047824 */ /* 0x000fe400078e0a05 */
[----:B------:R-:W-:Y:S02]  /*16a0*/  IMAD.IADD R3, R5, 0x1, -R3 ;  /* 0x0000000105037824 */ /* 0x000fe400078e0a03 */
[----:B------:R-:W-:Y:S02]  /*16b0*/  IMAD R14, R4, R7, R14 ;  /* 0x00000007040e7224 */ /* 0x000fe400078e020e */
[----:B------:R-:W-:Y:S02]  /*16c0*/  IMAD R15, R3, R2, R15 ;  /* 0x00000002030f7224 */ /* 0x000fe400078e020f */
.L_x_20:
[----:B------:R-:W-:Y:S05]  /*16d0*/  BRA.U !UP1, `(.L_x_21) ;  /* 0x00000001090c7547 */ /* 0x000fea000b800000 */
[----:B------:R-:W-:Y:S01]  /*16e0*/  UCGABAR_WAIT ;  /* 0x0000000000007dc7 */ /* 0x000fe20008000000 */
[----:B------:R-:W-:Y:S01]  /*16f0*/  CCTL.IVALL ;  /* 0x00000000ff00798f */ /* 0x000fe20002000000 */
[----:B------:R-:W-:Y:S05]  /*1700*/  BRA `(.L_x_22) ;  /* 0x0000000000047947 */ /* 0x000fea0003800000 */
.L_x_21:
[----:B------:R-:W-:Y:S06]  /*1710*/  BAR.SYNC.DEFER_BLOCKING 0x0 ;  /* 0x0000000000007b1d */ /* 0x000fec0000010000 */
.L_x_22:
[----:B------:R-:W-:Y:S05]  /*1720*/  BRA.U UP2, `(.L_x_23) ;  /* 0x0000001902647547 */ /* 0x000fea000b800000 */
[----:B------:R-:W1:Y:S01]  /*1730*/  LDCU UR4, c[0x0][0x38c] ;  /* 0x00007180ff0477ac */ /* 0x000e620008000800 */
[----:B------:R-:W2:Y:S01]  /*1740*/  LDC R8, c[0x0][0x370] ;  /* 0x0000dc00ff087b82 */ /* 0x000ea20000000800 */
[C---:B------:R-:W-:Y:S01]  /*1750*/  IMAD.SHL.U32 R19, R9.reuse, 0x80, RZ ;  /* 0x0000008009137824 */ /* 0x040fe200078e00ff */
[----:B------:R-:W-:Y:S01]  /*1760*/  PLOP3.LUT P1, PT, PT, PT, UP5, 0x80, 0x8 ;  /* 0x000000000008781c */ /* 0x000fe20003f2f058 */
[----:B------:R-:W-:Y:S01]  /*1770*/  UISETP.NE.AND UP1, UPT, UR10, URZ, UPT ;  /* 0x000000ff0a00728c */ /* 0x000fe2000bf25270 */
[----:B------:R-:W-:Y:S01]  /*1780*/  ISETP.NE.AND P4, PT, R10, RZ, P5 ;  /* 0x000000ff0a00720c */ /* 0x000fe20002f85270 */
[----:B------:R-:W-:Y:S01]  /*1790*/  IMAD.SHL.U32 R18, R9, 0x40, RZ ;  /* 0x0000004009127824 */ /* 0x000fe200078e00ff */
[----:B------:R-:W-:Y:S01]  /*17a0*/  PLOP3.LUT P1, PT, P1, PT, PT, 0x8, 0x80 ;  /* 0x000000000080781c */ /* 0x000fe20000f2e170 */
[----:B------:R-:W-:Y:S01]  /*17b0*/  IMAD.MOV.U32 R17, RZ, RZ, 0x1 ;  /* 0x00000001ff117424 */ /* 0x000fe200078e00ff */
[----:B------:R-:W3:Y:S01]  /*17c0*/  LDC R0, c[0x0][0x374] ;  /* 0x0000dd00ff007b82 */ /* 0x000ee20000000800 */
[----:B------:R-:W-:Y:S01]  /*17d0*/  IMAD.MOV.U32 R16, RZ, RZ, RZ ;  /* 0x000000ffff107224 */ /* 0x000fe200078e00ff */
[----:B------:R-:W-:Y:S01]  /*17e0*/  CS2R R12, SRZ ;  /* 0x00000000000c7805 */ /* 0x000fe2000001ff00 */
[----:B------:R-:W-:Y:S01]  /*17f0*/  IMAD.MOV.U32 R11, RZ, RZ, 0x1 ;  /* 0x00000001ff0b7424 */ /* 0x000fe200078e00ff */
[----:B------:R-:W-:Y:S01]  /*1800*/  LOP3.LUT R19, R19, 0x80, RZ, 0xc0, !PT ;  /* 0x0000008013137812 */ /* 0x000fe200078ec0ff */
[----:B------:R-:W4:Y:S01]  /*1810*/  LDCU.64 UR14, c[0x0][0x348] ;  /* 0x00006900ff0e77ac */ /* 0x000f220008000a00 */
[----:B-1----:R-:W-:-:S02]  /*1820*/  UIADD3 UR5, UPT, UPT, UR4, 0x1f, URZ ;  /* 0x0000001f04057890 */ /* 0x002fc4000fffe0ff */
[----:B------:R-:W-:Y:S02]  /*1830*/  USEL UR22, UR6, 0x2, UP1 ;  /* 0x0000000206167887 */ /* 0x000fe40008800000 */
[----:B------:R-:W-:Y:S01]  /*1840*/  USHF.R.S32.HI UR7, URZ, 0x1f, UR5 ;  /* 0x0000001fff077899 */ /* 0x000fe20008011405 */
[----:B------:R-:W-:-:S03]  /*1850*/  UMOV UR23, URZ ;  /* 0x000000ff00177c82 */ /* 0x000fc60008000000 */
[----:B------:R-:W-:Y:S02]  /*1860*/  ULEA.HI UR7, UR7, UR5, URZ, 0x5 ;  /* 0x0000000507077291 */ /* 0x000fe4000f8f28ff */
[----:B------:R-:W-:Y:S02]  /*1870*/  UIADD3 UR5, UPT, UPT, UR4, -0x1, URZ ;  /* 0xffffffff04057890 */ /* 0x000fe4000fffe0ff */
[----:B------:R-:W-:Y:S02]  /*1880*/  USHF.R.S32.HI UR7, URZ, 0x5, UR7 ;  /* 0x00000005ff077899 */ /* 0x000fe40008011407 */
[----:B------:R-:W-:Y:S02]  /*1890*/  UISETP.GE.U32.AND UP2, UPT, UR5, -0x3f, UPT ;  /* 0xffffffc10500788c */ /* 0x000fe4000bf46070 */
[----:B------:R-:W-:Y:S02]  /*18a0*/  UISETP.LT.U32.AND UP0, UPT, UR7, 0x10, UPT ;  /* 0x000000100700788c */ /* 0x000fe4000bf01070 */
[----:B------:R-:W-:-:S02]  /*18b0*/  UIADD3 UR4, UPT, UPT, UR4, 0x3e, URZ ;  /* 0x0000003e04047890 */ /* 0x000fc4000fffe0ff */
[----:B------:R-:W-:-:S04]  /*18c0*/  USEL UR5, UR7, 0x10, UP0 ;  /* 0x0000001007057887 */ /* 0x000fc80008000000 */
[----:B------:R-:W-:Y:S02]  /*18d0*/  UIADD3 UR21, UPT, UPT, UR5, -0x1, URZ ;  /* 0xffffffff05157890 */ /* 0x000fe4000fffe0ff */
[----:B------:R-:W-:Y:S02]  /*18e0*/  @UP2 UIADD3 UR21, UPT, UPT, UR5, URZ, URZ ;  /* 0x000000ff05152290 */ /* 0x000fe4000fffe0ff */
[----:B------:R-:W-:Y:S02]  /*18f0*/  UIADD3 UR24, UPT, UPT, UR7, -UR5, URZ ;  /* 0x8000000507187290 */ /* 0x000fe4000fffe0ff */
[----:B------:R-:W-:Y:S02]  /*1900*/  UIADD3 UR13, UPT, UPT, UR21, 0x1, URZ ;  /* 0x00000001150d7890 */ /* 0x000fe4000fffe0ff */
[----:B--2-4-:R-:W-:-:S12]  /*1910*/  UIADD3 UR21, UPT, UPT, -UR21, URZ, URZ ;  /* 0x000000ff15157290 */ /* 0x014fd8000fffe1ff */
.L_x_43:
[----:B------:R-:W-:Y:S01]  /*1920*/  UISETP.NE.AND UP0, UPT, UR37, URZ, UPT ;  /* 0x000000ff2500728c */ /* 0x000fe2000bf05270 */
[----:B------:R-:W1:Y:S08]  /*1930*/  S2UR UR37, SR_CgaCtaId ;  /* 0x00000000002579c3 */ /* 0x000e700000008800 */
[----:B------:R-:W-:Y:S05]  /*1940*/  BRA.U UP0, `(.L_x_24) ;  /* 0x0000000100347547 */ /* 0x000fea000b800000 */
[----:B------:R-:W2:Y:S01]  /*1950*/  S2R R2, SR_CgaCtaId ;  /* 0x0000000000027919 */ /* 0x000ea20000008800 */
[----:B------:R-:W-:-:S04]  /*1960*/  MOV R3, 0x400 ;  /* 0x0000040000037802 */ /* 0x000fc80000000f00 */
[----:B--2---:R-:W-:Y:S02]  /*1970*/  LEA R2, R2, R3, 0x18 ;  /* 0x0000000302027211 */ /* 0x004fe400078ec0ff */
[----:B------:R-:W-:-:S03]  /*1980*/  SHF.L.U32 R3, R11, 0x1f, RZ ;  /* 0x0000001f0b037819 */ /* 0x000fc600000006ff */
[----:B------:R-:W-:-:S04]  /*1990*/  IMAD R2, R12, 0x8, R2 ;  /* 0x000000080c027824 */ /* 0x000fc800078e0202 */
[----:B------:R-:W2:Y:S02]  /*19a0*/  SYNCS.PHASECHK.TRANS64.TRYWAIT P0, [R2+URZ+0x1c0], R3 ;  /* 0x0001c003020075a7 */ /* 0x000ea400080011ff */
[----:B--2---:R-:W-:Y:S05]  /*19b0*/  @!P0 BRA `(.L_x_25) ;  /* 0x0000008400588947 */ /* 0x004fea0003800000 */
.L_x_162:
[----:B------:R-:W-:Y:S01]  /*19c0*/  VIADD R12, R12, 0x1 ;  /* 0x000000010c0c7836 */ /* 0x000fe20000000000 */
[----:B------:R2:W-:Y:S04]  /*19d0*/  SYNCS.ARRIVE.TRANS64.A1T0 RZ, [R2+URZ+0x1b0], RZ ;  /* 0x0001b0ff02ff79a7 */ /* 0x0005e800081000ff */
[----:B------:R-:W-:-:S04]  /*19e0*/  ISETP.NE.AND P0, PT, R12, 0x2, PT ;  /* 0x000000020c00780c */ /* 0x000fc80003f05270 */
[----:B------:R-:W-:Y:S02]  /*19f0*/  SEL R12, R12, RZ, P0 ;  /* 0x000000ff0c0c7207 */ /* 0x000fe40000000000 */
[----:B--2---:R-:W-:-:S04]  /*1a00*/  SEL R2, RZ, 0x1, P0 ;  /* 0x00000001ff027807 */ /* 0x004fc80000000000 */
[----:B------:R-:W-:-:S07]  /*1a10*/  LOP3.LUT R11, R11, R2, RZ, 0x3c, !PT ;  /* 0x000000020b0b7212 */ /* 0x000fce00078e3cff */
.L_x_24:
[----:B------:R-:W-:Y:S01]  /*1a20*/  UMOV UR6, 0x400 ;  /* 0x0000040000067882 */ /* 0x000fe20000000000 */
[----:B------:R-:W-:Y:S01]  /*1a30*/  SHF.L.U32 R2, R17, 0x1f, RZ ;  /* 0x0000001f11027819 */ /* 0x000fe200000006ff */
[----:B-1----:R-:W-:Y:S01]  /*1a40*/  ULEA UR6, UR37, UR6, 0x18 ;  /* 0x0000000625067291 */ /* 0x002fe2000f8ec0ff */
[----:B------:R-:W-:Y:S01]  /*1a50*/  R2UR UR35, R18 ;  /* 0x00000000122372ca */ /* 0x000fe200000e0000 */
[----:B------:R-:W-:Y:S01]  /*1a60*/  UISETP.GE.U32.AND UP0, UPT, UR4, 0x3f, UPT ;  /* 0x0000003f0400788c */ /* 0x000fe2000bf06070 */
[----:B------:R-:W-:Y:S01]  /*1a70*/  R2UR UR11, R19 ;  /* 0x00000000130b72ca */ /* 0x000fe200000e0000 */
[----:B------:R-:W-:Y:S01]  /*1a80*/  ULEA UR8, UR23, UR6, 0x3 ;  /* 0x0000000617087291 */ /* 0x000fe2000f8e18ff */
[----:B------:R-:W-:-:S08]  /*1a90*/  UMOV UR25, URZ ;  /* 0x000000ff00197c82 */ /* 0x000fd00008000000 */
[----:B------:R1:W2:Y:S01]  /*1aa0*/  SYNCS.PHASECHK.TRANS64.TRYWAIT P0, [UR8+0x80], R2 ;  /* 0x00008002ff0075a7 */ /* 0x0002a20008001108 */
[----:B------:R-:W-:-:S13]  /*1ab0*/  R2UR UR8, R15 ;  /* 0x000000000f0872ca */ /* 0x000fda00000e0000 */
[----:B------:R-:W-:Y:S01]  /*1ac0*/  ULEA UR11, UR8, UR11, 0x8 ;  /* 0x0000000b080b7291 */ /* 0x000fe2000f8e40ff */
[----:B-1----:R-:W-:-:S05]  /*1ad0*/  LEA.HI R2, R14, R14, RZ, 0x1 ;  /* 0x0000000e0e027211 */ /* 0x002fca00078f08ff */
[----:B------:R-:W-:-:S05]  /*1ae0*/  IMAD.SHL.U32 R2, R2, 0x40, RZ ;  /* 0x0000004002027824 */ /* 0x000fca00078e00ff */
[----:B------:R-:W-:-:S04]  /*1af0*/  LOP3.LUT R2, R2, 0xffffff80, RZ, 0xc0, !PT ;  /* 0xffffff8002027812 */ /* 0x000fc800078ec0ff */
[----:B------:R-:W-:-:S13]  /*1b00*/  R2UR UR9, R2 ;  /* 0x00000000020972ca */ /* 0x000fda00000e0000 */
[----:B------:R-:W-:Y:S01]  /*1b10*/  ULOP3.LUT UR35, UR9, 0x40, UR35, 0xf8, !UPT ;  /* 0x0000004009237892 */ /* 0x000fe2000f8ef823 */
[----:B------:R-:W-:Y:S11]  /*1b20*/  BRA.U !UP0, `(.L_x_26) ;  /* 0x0000000108c07547 */ /* 0x000ff6000b800000 */
[----:B------:R-:W-:Y:S01]  /*1b30*/  UMOV UR16, UR21 ;  /* 0x0000001500107c82 */ /* 0x000fe20008000000 */
[----:B------:R-:W-:Y:S01]  /*1b40*/  UMOV UR17, UR23 ;  /* 0x0000001700117c82 */ /* 0x000fe20008000000 */
[----:B------:R-:W-:-:S05]  /*1b50*/  UMOV UR34, URZ ;  /* 0x000000ff00227c82 */ /* 0x000fca0008000000 */
.L_x_32:
[----:B------:R-:W-:Y:S01]  /*1b60*/  ULEA UR33, UR17, UR6, 0x3 ;  /* 0x0000000611217291 */ /* 0x000fe2000f8e18ff */
[----:B------:R-:W-:Y:S01]  /*1b70*/  @P5 MOV R3, 0x6000 ;  /* 0x0000600000035802 */ /* 0x000fe20000000f00 */
[----:B-12-4-:R-:W-:Y:S10]  /*1b80*/  @P0 BRA `(.L_x_27) ;  /* 0x00000000000c0947 */ /* 0x016ff40003800000 */
[----:B------:R-:W-:-:S04]  /*1b90*/  SHF.L.U32 R4, R17, 0x1f, RZ ;  /* 0x0000001f11047819 */ /* 0x000fc800000006ff */
[----:B------:R-:W1:Y:S02]  /*1ba0*/  SYNCS.PHASECHK.TRANS64.TRYWAIT P0, [UR33+0x80], R4 ;  /* 0x00008004ff0075a7 */ /* 0x000e640008001121 */
[----:B-1----:R-:W-:Y:S05]  /*1bb0*/  @!P0 BRA `(.L_x_28) ;  /* 0x0000008000ec8947 */ /* 0x002fea0003800000 */
.L_x_27:
[----:B------:R2:W-:Y:S01]  /*1bc0*/  @P5 SYNCS.ARRIVE.TRANS64 RZ, [UR33], R3 ;  /* 0x00000003ffff59a7 */ /* 0x0005e20008000021 */
[----:B------:R-:W-:Y:S02]  /*1bd0*/  ULOP3.LUT UR8, UR22, 0x2, URZ, 0xfc, !UPT ;  /* 0x0000000216087892 */ /* 0x000fe4000f8efcff */
[----:B------:R-:W-:Y:S02]  /*1be0*/  UIADD3 UR16, UPT, UPT, UR16, 0x1, URZ ;  /* 0x0000000110107890 */ /* 0x000fe4000fffe0ff */
[----:B------:R-:W-:Y:S02]  /*1bf0*/  UISETP.NE.AND UP0, UPT, UR8, 0x2, UPT ;  /* 0x000000020800788c */ /* 0x000fe4000bf05270 */
[----:B------:R-:W-:-:S07]  /*1c00*/  UISETP.NE.AND UP2, UPT, UR16, 0x1, UPT ;  /* 0x000000011000788c */ /* 0x000fce000bf45270 */
[----:B------:R-:W-:Y:S05]  /*1c10*/  BRA.U UP0, `(.L_x_29) ;  /* 0x0000000100047547 */ /* 0x000fea000b800000 */
[----:B------:R-:W-:Y:S05]  /*1c20*/  BPT.TRAP 0x1 ;  /* 0x000000040000795c */ /* 0x000fea0000300000 */
.L_x_29:
[----:B------:R-:W-:Y:S04]  /*1c30*/  BSSY.RECONVERGENT B0, `(.L_x_30) ;  /* 0x0000003000007945 */ /* 0x000fe80003800200 */
[----:B------:R-:W-:Y:S05]  /*1c40*/  @!P4 BRA `(.L_x_31) ;  /* 0x000000000004c947 */ /* 0x000fea0003800000 */
[----:B------:R-:W-:Y:S05]  /*1c50*/  BPT.TRAP 0x1 ;  /* 0x000000040000795c */ /* 0x000fea0000300000 */
.L_x_31:
[----:B------:R-:W-:Y:S05]  /*1c60*/  BSYNC.RECONVERGENT B0 ;  /* 0x0000000000007941 */ /* 0x000fea0003800200 */
.L_x_30:
[----:B------:R-:W-:Y:S02]  /*1c70*/  UIADD3 UR23, UPT, UPT, UR17, 0x1, URZ ;  /* 0x0000000111177890 */ /* 0x000fe4000fffe0ff */
[----:B------:R-:W-:Y:S02]  /*1c80*/  ULEA UR32, UR17, UR6, 0xc ;  /* 0x0000000611207291 */ /* 0x000fe4000f8e60ff */
[----:B------:R-:W-:Y:S02]  /*1c90*/  UISETP.NE.AND UP0, UPT, UR23, 0x10, UPT ;  /* 0x000000101700788c */ /* 0x000fe4000bf05270 */
[----:B------:R-:W-:Y:S02]  /*1ca0*/  UIADD3 UR28, UP1, UPT, UR14, 0x80, URZ ;  /* 0x000000800e1c7890 */ /* 0x000fe4000ff3e0ff */
[----:B------:R-:W-:Y:S02]  /*1cb0*/  USEL UR9, URZ, 0x1, UP0 ;  /* 0x00000001ff097887 */ /* 0x000fe40008000000 */
[----:B------:R-:W-:-:S02]  /*1cc0*/  USEL UR23, UR23, URZ, UP0 ;  /* 0x000000ff17177287 */ /* 0x000fc40008000000 */
[----:B------:R-:W-:Y:S02]  /*1cd0*/  UIADD3 UR26, UP0, UPT, UR14, 0x180, URZ ;  /* 0x000001800e1a7890 */ /* 0x000fe4000ff1e0ff */
[----:B------:R-:W-:Y:S01]  /*1ce0*/  ULEA UR8, UR23, UR6, 0x3 ;  /* 0x0000000617087291 */ /* 0x000fe2000f8e18ff */
[----:B------:R-:W-:Y:S01]  /*1cf0*/  LOP3.LUT R17, R17, UR9, RZ, 0x3c, !PT ;  /* 0x0000000911117c12 */ /* 0x000fe2000f8e3cff */
[----:B------:R-:W-:Y:S02]  /*1d00*/  ULOP3.LUT UR33, UR33, 0xfefffff8, URZ, 0xc0, !UPT ;  /* 0xfefffff821217892 */ /* 0x000fe4000f8ec0ff */
[----:B------:R-:W-:Y:S01]  /*1d10*/  UIADD3.X UR29, UPT, UPT, URZ, UR15, URZ, UP1, !UPT ;  /* 0x0000000fff1d7290 */ /* 0x000fe20008ffe4ff */
[----:B-1----:R-:W-:Y:S01]  /*1d20*/  SHF.L.U32 R2, R17, 0x1f, RZ ;  /* 0x0000001f11027819 */ /* 0x002fe200000006ff */
[----:B------:R-:W-:Y:S02]  /*1d30*/  UIADD3 UR32, UPT, UPT, UR32, 0x8600, URZ ;  /* 0x0000860020207890 */ /* 0x000fe4000fffe0ff */
[----:B------:R-:W-:Y:S01]  /*1d40*/  UIADD3.X UR27, UPT, UPT, URZ, UR15, URZ, UP0, !UPT ;  /* 0x0000000fff1b7290 */ /* 0x000fe200087fe4ff */
[----:B------:R1:W4:Y:S01]  /*1d50*/  SYNCS.PHASECHK.TRANS64.TRYWAIT P0, [UR8+0x80], R2 ;  /* 0x00008002ff0075a7 */ /* 0x0003220008001108 */
[----:B------:R-:W-:Y:S01]  /*1d60*/  ULEA UR8, UR17, UR6, 0xd ;  /* 0x0000000611087291 */ /* 0x000fe2000f8e68ff */
[----:B------:R-:W-:Y:S01]  /*1d70*/  UMOV UR18, 0x0 ;  /* 0x0000000000127882 */ /* 0x000fe20000000000 */
[----:B------:R-:W-:-:S02]  /*1d80*/  UMOV UR19, 0x10000000 ;  /* 0x1000000000137882 */ /* 0x000fc40000000000 */
[----:B------:R-:W-:Y:S01]  /*1d90*/  UIADD3 UR8, UPT, UPT, UR8, 0x18600, URZ ;  /* 0x0001860008087890 */ /* 0x000fe2000fffe0ff */
[----:B------:R2:W-:Y:S01]  /*1da0*/  UTMALDG.3D.2CTA [UR32], [UR28], desc[UR18] ;  /* 0x000012201c0075b4 */ /* 0x0005e20008211000 */
[----:B------:R-:W-:Y:S01]  /*1db0*/  UMOV UR10, UR34 ;  /* 0x00000022000a7c82 */ /* 0x000fe20008000000 */
[----:B------:R-:W-:Y:S01]  /*1dc0*/  UMOV UR12, UR36 ;  /* 0x00000024000c7c82 */ /* 0x000fe20008000000 */
[----:B------:R-:W-:Y:S01]  /*1dd0*/  UMOV UR9, UR33 ;  /* 0x0000002100097c82 */ /* 0x000fe20008000000 */
[----:B------:R-:W-:Y:S01]  /*1de0*/  UMOV UR25, UR13 ;  /* 0x0000000d00197c82 */ /* 0x000fe20008000000 */
[----:B------:R-:W-:-:S03]  /*1df0*/  UMOV UR17, UR23 ;  /* 0x0000001700117c82 */ /* 0x000fc60008000000 */
[----:B------:R1:W-:Y:S01]  /*1e00*/  UTMALDG.3D.2CTA [UR8], [UR26], desc[UR18] ;  /* 0x000012081a0075b4 */ /* 0x0003e20008211000 */
[----:B--2---:R-:W-:Y:S01]  /*1e10*/  UIADD3 UR34, UPT, UPT, UR34, 0x20, URZ ;  /* 0x0000002022227890 */ /* 0x004fe2000fffe0ff */
[----:B------:R-:W-:Y:S11]  /*1e20*/  BRA.U UP2, `(.L_x_32) ;  /* 0xfffffffd024c7547 */ /* 0x000ff6000b83ffff */
.L_x_26:
[----:B-1----:R-:W-:Y:S01]  /*1e30*/  ULEA UR8, UR23, UR6, 0x3 ;  /* 0x0000000617087291 */ /* 0x002fe2000f8e18ff */
[----:B------:R-:W-:Y:S01]  /*1e40*/  SHF.L.U32 R2, R17, 0x1f, RZ ;  /* 0x0000001f11027819 */ /* 0x000fe200000006ff */
[----:B------:R-:W-:Y:S01]  /*1e50*/  @!P1 SYNCS.ARRIVE.TRANS64.A1T0 RZ, [UR6+0x148], RZ ;  /* 0x000148ffffff99a7 */ /* 0x000fe20008100006 */
[----:B------:R-:W-:-:S06]  /*1e60*/  UISETP.GT.AND UP0, UPT, UR7, UR5, UPT ;  /* 0x000000050700728c */ /* 0x000fcc000bf04270 */
[----:B--2-4-:R1:W2:Y:S03]  /*1e70*/  SYNCS.PHASECHK.TRANS64.TRYWAIT P0, [UR8+0x80], R2 ;  /* 0x00008002ff0075a7 */ /* 0x0142a60008001108 */
[----:B------:R-:W-:Y:S05]  /*1e80*/  BRA.U !UP0, `(.L_x_33) ;  /* 0x0000000108c07547 */ /* 0x000fea000b800000 */
[----:B------:R-:W-:Y:S01]  /*1e90*/  UIADD3 UR26, UPT, UPT, UR24, UR25, URZ ;  /* 0x00000019181a7290 */ /* 0x000fe2000fffe0ff */
[----:B------:R-:W-:-:S11]  /*1ea0*/  UMOV UR27, UR23 ;  /* 0x00000017001b7c82 */ /* 0x000fd60008000000 */
.L_x_39:
[----:B------:R-:W-:Y:S01]  /*1eb0*/  ULEA UR17, UR27, UR6, 0x3 ;  /* 0x000000061b117291 */ /* 0x000fe2000f8e18ff */
[----:B--2---:R-:W-:Y:S01]  /*1ec0*/  @P5 MOV R3, 0x6000 ;  /* 0x0000600000035802 */ /* 0x004fe20000000f00 */
[----:B-12---:R-:W-:Y:S10]  /*1ed0*/  @P0 BRA `(.L_x_34) ;  /* 0x00000000000c0947 */ /* 0x006ff40003800000 */
[----:B------:R-:W-:-:S04]  /*1ee0*/  SHF.L.U32 R4, R17, 0x1f, RZ ;  /* 0x0000001f11047819 */ /* 0x000fc800000006ff */
[----:B------:R-:W2:Y:S02]  /*1ef0*/  SYNCS.PHASECHK.TRANS64.TRYWAIT P0, [UR17+0x80], R4 ;  /* 0x00008004ff0075a7 */ /* 0x000ea40008001111 */
[----:B--2---:R-:W-:Y:S05]  /*1f00*/  @!P0 BRA `(.L_x_35) ;  /* 0x0000008000308947 */ /* 0x004fea0003800000 */
.L_x_34:
[----:B------:R2:W-:Y:S01]  /*1f10*/  @P5 SYNCS.ARRIVE.TRANS64 RZ, [UR17], R3 ;  /* 0x00000003ffff59a7 */ /* 0x0005e20008000011 */
[----:B------:R-:W-:-:S04]  /*1f20*/  ULOP3.LUT UR8, UR22, 0x2, URZ, 0xfc, !UPT ;  /* 0x0000000216087892 */ /* 0x000fc8000f8efcff */
[----:B------:R-:W-:-:S09]  /*1f30*/  UISETP.NE.AND UP0, UPT, UR8, 0x2, UPT ;  /* 0x000000020800788c */ /* 0x000fd2000bf05270 */
[----:B------:R-:W-:Y:S05]  /*1f40*/  BRA.U UP0, `(.L_x_36) ;  /* 0x0000000100047547 */ /* 0x000fea000b800000 */
[----:B------:R-:W-:Y:S05]  /*1f50*/  BPT.TRAP 0x1 ;  /* 0x000000040000795c */ /* 0x000fea0000300000 */
.L_x_36:
[----:B------:R-:W-:Y:S04]  /*1f60*/  BSSY.RECONVERGENT B0, `(.L_x_37) ;  /* 0x0000003000007945 */ /* 0x000fe80003800200 */
[----:B------:R-:W-:Y:S05]  /*1f70*/  @!P4 BRA `(.L_x_38) ;  /* 0x000000000004c947 */ /* 0x000fea0003800000 */
[----:B------:R-:W-:Y:S05]  /*1f80*/  BPT.TRAP 0x1 ;  /* 0x000000040000795c */ /* 0x000fea0000300000 */
.L_x_38:
[----:B------:R-:W-:Y:S05]  /*1f90*/  BSYNC.RECONVERGENT B0 ;  /* 0x0000000000007941 */ /* 0x000fea0003800200 */
.L_x_37:
        /* <DEDUP_REMOVED lines=9> */
[----:B------:R-:W-:Y:S02]  /*2030*/  USHF.L.U32 UR18, UR25, 0x5, URZ ;  /* 0x0000000519127899 */ /* 0x000fe400080006ff */
[----:B------:R-:W-:Y:S01]  /*2040*/  ULOP3.LUT UR17, UR17, 0xfefffff8, URZ, 0xc0, !UPT ;  /* 0xfefffff811117892 */ /* 0x000fe2000f8ec0ff */
[----:B-1----:R-:W-:Y:S01]  /*2050*/  SHF.L.U32 R2, R17, 0x1f, RZ ;  /* 0x0000001f11027819 */ /* 0x002fe200000006ff */
[----:B------:R-:W-:Y:S02]  /*2060*/  UIADD3 UR16, UPT, UPT, UR16, 0x8600, URZ ;  /* 0x0000860010107890 */ /* 0x000fe4000fffe0ff */
[----:B------:R-:W-:Y:S01]  /*2070*/  UIADD3.X UR33, UPT, UPT, URZ, UR15, URZ, UP1, !UPT ;  /* 0x0000000fff217290 */ /* 0x000fe20008ffe4ff */
[----:B------:R4:W1:Y:S01]  /*2080*/  SYNCS.PHASECHK.TRANS64.TRYWAIT P0, [UR8+0x80], R2 ;  /* 0x00008002ff0075a7 */ /* 0x0008620008001108 */
[----:B------:R-:W-:-:S02]  /*2090*/  ULEA UR8, UR27, UR6, 0xd ;  /* 0x000000061b087291 */ /* 0x000fc4000f8e68ff */
[----:B------:R-:W-:Y:S02]  /*20a0*/  UIADD3.X UR31, UPT, UPT, URZ, UR15, URZ, UP0, !UPT ;  /* 0x0000000fff1f7290 */ /* 0x000fe400087fe4ff */
[----:B------:R-:W-:Y:S01]  /*20b0*/  UIADD3 UR8, UPT, UPT, UR8, 0x18600, URZ ;  /* 0x0001860008087890 */ /* 0x000fe2000fffe0ff */
[----:B------:R-:W-:Y:S01]  /*20c0*/  UMOV UR28, 0x0 ;  /* 0x00000000001c7882 */ /* 0x000fe20000000000 */
[----:B------:R-:W-:Y:S01]  /*20d0*/  UMOV UR29, 0x10000000 ;  /* 0x10000000001d7882 */ /* 0x000fe20000000000 */
[----:B------:R-:W-:Y:S01]  /*20e0*/  UMOV UR19, UR35 ;  /* 0x0000002300137c82 */ /* 0x000fe20008000000 */
[----:B------:R-:W-:Y:S01]  /*20f0*/  UMOV UR20, UR36 ;  /* 0x0000002400147c82 */ /* 0x000fe20008000000 */
[----:B------:R-:W-:Y:S01]  /*2100*/  UMOV UR12, UR36 ;  /* 0x00000024000c7c82 */ /* 0x000fe20008000000 */
[----:B------:R-:W-:Y:S01]  /*2110*/  UMOV UR9, UR17 ;  /* 0x0000001100097c82 */ /* 0x000fe20008000000 */
[----:B------:R-:W-:Y:S01]  /*2120*/  UMOV UR10, UR18 ;  /* 0x00000012000a7c82 */ /* 0x000fe20008000000 */
[----:B------:R4:W-:Y:S01]  /*2130*/  UTMALDG.3D.2CTA [UR16], [UR32], desc[UR28] ;  /* 0x00001c10200075b4 */ /* 0x0009e20008211000 */
[----:B------:R-:W-:Y:S01]  /*2140*/  UIADD3 UR25, UPT, UPT, UR25, 0x1, URZ ;  /* 0x0000000119197890 */ /* 0x000fe2000fffe0ff */
[----:B------:R-:W-:-:S03]  /*2150*/  UMOV UR27, UR23 ;  /* 0x00000017001b7c82 */ /* 0x000fc60008000000 */
[----:B------:R-:W-:Y:S01]  /*2160*/  UISETP.NE.AND UP0, UPT, UR25, UR26, UPT ;  /* 0x0000001a1900728c */ /* 0x000fe2000bf05270 */
[----:B------:R4:W-:Y:S08]  /*2170*/  UTMALDG.3D.2CTA [UR8], [UR30], desc[UR28] ;  /* 0x00001c081e0075b4 */ /* 0x0009f00008211000 */
[----:B----4-:R-:W-:Y:S05]  /*2180*/  BRA.U UP0, `(.L_x_39) ;  /* 0xfffffffd00487547 */ /* 0x010fea000b83ffff */
.L_x_33:
[C---:B-1----:R-:W-:Y:S01]  /*2190*/  LEA R2, R16.reuse, UR6, 0x3 ;  /* 0x0000000610027c11 */ /* 0x042fe2000f8e18ff */
[----:B------:R-:W-:Y:S01]  /*21a0*/  NOP ;  /* 0x0000000000007918 */ /* 0x000fe20000000000 */
[----:B--2---:R-:W-:Y:S02]  /*21b0*/  SHF.L.U32 R3, R13, 0x1f, RZ ;  /* 0x0000001f0d037819 */ /* 0x004fe400000006ff */
[----:B------:R-:W-:Y:S02]  /*21c0*/  LEA R4, R16, UR6, 0x4 ;  /* 0x0000000610047c11 */ /* 0x000fe4000f8e20ff */
[----:B------:R-:W1:Y:S02]  /*21d0*/  SYNCS.PHASECHK.TRANS64.TRYWAIT P0, [R2+URZ+0x150], R3 ;  /* 0x00015003020075a7 */ /* 0x000e6400080011ff */
[----:B-1----:R-:W-:Y:S05]  /*21e0*/  @!P0 BRA `(.L_x_40) ;  /* 0x0000007c00908947 */ /* 0x002fea0003800000 */
.L_x_165:
[----:B------:R-:W2:Y:S01]  /*21f0*/  LDS.128 R4, [R4+0x1e0] ;  /* 0x0001e00004047984 */ /* 0x000ea20000000c00 */
[----:B------:R-:W-:Y:S01]  /*2200*/  ISETP.GE.AND P0, PT, R40, 0x1, PT ;  /* 0x000000012800780c */ /* 0x000fe20003f06270 */
[----:B-1----:R-:W-:Y:S01]  /*2210*/  VIADD R2, R2, 0x160 ;  /* 0x0000016002027836 */ /* 0x002fe20000000000 */
[----:B------:R-:W-:Y:S01]  /*2220*/  @!PT LDS RZ, [RZ] ;  /* 0x00000000fffff984 */ /* 0x000fe20000000800 */
[----:B------:R-:W-:Y:S01]  /*2230*/  @!PT LDS RZ, [RZ] ;  /* 0x00000000fffff984 */ /* 0x000fe20000000800 */
[----:B------:R-:W-:Y:S01]  /*2240*/  @!PT LDS RZ, [RZ] ;  /* 0x00000000fffff984 */ /* 0x000fe20000000800 */
[----:B------:R-:W-:Y:S01]  /*2250*/  @!PT LDS RZ, [RZ] ;  /* 0x00000000fffff984 */ /* 0x000fe20000000800 */
[----:B------:R1:W-:Y:S06]  /*2260*/  MEMBAR.ALL.CTA ;  /* 0x0000000000007992 */ /* 0x0003ec0000008000 */
[----:B-1----:R-:W1:Y:S01]  /*2270*/  FENCE.VIEW.ASYNC.S ;  /* 0x00000000000073c6 */ /* 0x002e620000000000 */
[----:B------:R-:W-:-:S04]  /*2280*/  PRMT R2, RZ, 0x654, R2 ;  /* 0x00000654ff027816 */ /* 0x000fc80000000002 */
[----:B-1----:R1:W-:Y:S01]  /*2290*/  SYNCS.ARRIVE.TRANS64.RED.A1T0 RZ, [R2+URZ], RZ ;  /* 0x000000ff02ff79a7 */ /* 0x0023e200081004ff */
[----:B--2---:R-:W-:-:S13]  /*22a0*/  LOP3.LUT P2, RZ, R6, 0x1, RZ, 0xc0, !PT ;  /* 0x0000000106ff7812 */ /* 0x004fda000784c0ff */
[----:B------:R-:W-:Y:S01]  /*22b0*/  @P2 SHF.R.U32.HI R3, RZ, 0x10, R5 ;  /* 0x00000010ff032819 */ /* 0x000fe20000011605 */
[----:B------:R-:W-:Y:S01]  /*22c0*/  VOTEU.ANY UP0, P2 ;  /* 0x0000000000ff7886 */ /* 0x000fe20001000100 */
[----:B------:R-:W-:Y:S02]  /*22d0*/  @P2 MOV R10, R4 ;  /* 0x00000004000a2202 */ /* 0x000fe40000000f00 */
[----:B------:R-:W-:Y:S02]  /*22e0*/  @P2 R2UR.BROADCAST UR8, R3 ;  /* 0x00000000030822ca */ /* 0x000fe400008e0000 */
[----:B------:R-:W-:-:S11]  /*22f0*/  @P2 LOP3.LUT R9, R5, 0xffff, RZ, 0xc0, !PT ;  /* 0x0000ffff05092812 */ /* 0x000fd600078ec0ff */
[----:B------:R-:W-:Y:S01]  /*2300*/  @UP0 UMOV UR36, UR8 ;  /* 0x0000000800240c82 */ /* 0x000fe20008000000 */
[----:B-1----:R-:W-:Y:S05]  /*2310*/  @!P0 BRA `(.L_x_41) ;  /* 0x0000000000b88947 */ /* 0x002fea0003800000 */
[----:B------:R-:W3:Y:S01]  /*2320*/  LDC.64 R4, c[0x0][0xb18] ;  /* 0x0002c600ff047b82 */ /* 0x000ee20000000a00 */
[----:B------:R-:W-:-:S07]  /*2330*/  ISETP.NE.AND P3, PT, R40, 0x1, PT ;  /* 0x000000012800780c */ /* 0x000fce0003f65270 */
[----:B------:R-:W1:Y:S08]  /*2340*/  LDC.64 R6, c[0x0][0xb10] ;  /* 0x0002c400ff067b82 */ /* 0x000e700000000a00 */
[----:B------:R-:W2:Y:S08]  /*2350*/  LDC R14, c[0x0][0xb20] ;  /* 0x0002c800ff0e7b82 */ /* 0x000eb00000000800 */
[----:B------:R-:W4:Y:S01]  /*2360*/  LDC R15, c[0x0][0xb0c] ;  /* 0x0002c300ff0f7b82 */ /* 0x000f220000000800 */
[----:B---3--:R-:W-:Y:S01]  /*2370*/  IMAD.HI.U32 R21, R0, R5, RZ ;  /* 0x0000000500157227 */ /* 0x008fe200078e00ff */
[----:B------:R-:W-:-:S03]  /*2380*/  ISETP.NE.AND P0, PT, R4, 0x1, PT ;  /* 0x000000010400780c */ /* 0x000fc60003f05270 */
[----:B------:R-:W-:-:S03]  /*2390*/  IMAD.HI.U32 R5, R9, R5, RZ ;  /* 0x0000000509057227 */ /* 0x000fc600078e00ff */
[----:B------:R-:W3:Y:S01]  /*23a0*/  LDC.64 R2, c[0x0][0xb28] ;  /* 0x0002ca00ff027b82 */ /* 0x000ee20000000a00 */
[----:B-1----:R-:W-:-:S04]  /*23b0*/  IMAD.HI.U32 R22, R8, R6, RZ ;  /* 0x0000000608167227 */ /* 0x002fc800078e00ff */
[----:B------:R-:W-:Y:S01]  /*23c0*/  IMAD.HI.U32 R23, R10, R6, RZ ;  /* 0x000000060a177227 */ /* 0x000fe200078e00ff */
[----:B------:R-:W-:Y:S02]  /*23d0*/  SHF.R.U32.HI R22, RZ, R7, R22 ;  /* 0x00000007ff167219 */ /* 0x000fe40000011616 */
[-C--:B--2---:R-:W-:Y:S02]  /*23e0*/  SHF.R.U32.HI R21, RZ, R14.reuse, R21 ;  /* 0x0000000eff157219 */ /* 0x084fe40000011615 */
[----:B------:R-:W-:Y:S02]  /*23f0*/  SHF.R.U32.HI R5, RZ, R14, R5 ;  /* 0x0000000eff057219 */ /* 0x000fe40000011605 */
[----:B------:R-:W-:Y:S02]  /*2400*/  SEL R21, R0, R21, !P0 ;  /* 0x0000001500157207 */ /* 0x000fe40004000000 */
[----:B------:R-:W-:Y:S02]  /*2410*/  SHF.R.U32.HI R23, RZ, R7, R23 ;  /* 0x00000007ff177219 */ /* 0x000fe40000011617 */
[----:B----4-:R-:W-:-:S02]  /*2420*/  ISETP.NE.AND P1, PT, R15, 0x1, PT ;  /* 0x000000010f00780c */ /* 0x010fc40003f25270 */
[----:B------:R-:W-:Y:S02]  /*2430*/  SEL R5, R9, R5, !P0 ;  /* 0x0000000509057207 */ /* 0x000fe40004000000 */
[----:B------:R-:W-:Y:S02]  /*2440*/  SEL R22, R8, R22, !P1 ;  /* 0x0000001608167207 */ /* 0x000fe40004800000 */
[----:B------:R-:W-:Y:S01]  /*2450*/  SEL R23, R10, R23, !P1 ;  /* 0x000000170a177207 */ /* 0x000fe20004800000 */
[----:B---3--:R-:W-:-:S04]  /*2460*/  IMAD.HI.U32 R20, R21, R2, RZ ;  /* 0x0000000215147227 */ /* 0x008fc800078e00ff */
        /* <DEDUP_REMOVED lines=10> */
[----:B------:R-:W-:-:S04]  /*2510*/  @!P0 IMAD.HI.U32 R7, R23, R2, RZ ;  /* 0x0000000217078227 */ /* 0x000fc800078e00ff */
[----:B------:R-:W-:Y:S01]  /*2520*/  IMAD.MOV R2, RZ, RZ, -R6 ;  /* 0x000000ffff027224 */ /* 0x000fe200078e0a06 */
[----:B------:R-:W-:Y:S02]  /*2530*/  @!P0 SHF.R.U32.HI R3, RZ, R3, R7 ;  /* 0x00000003ff038219 */ /* 0x000fe40000011607 */
[----:B------:R-:W-:Y:S01]  /*2540*/  IADD3 R7, PT, PT, -R5, RZ, RZ ;  /* 0x000000ff05077210 */ /* 0x000fe20007ffe1ff */
[----:B------:R-:W-:Y:S01]  /*2550*/  IMAD R2, R40, R2, R5 ;  /* 0x0000000228027224 */ /* 0x000fe200078e0205 */
        /* <DEDUP_REMOVED lines=10> */
.L_x_41:
[----:B------:R-:W1:Y:S02]  /*2600*/  LDCU UR8, c[0x0][0xb30] ;  /* 0x00016600ff0877ac */ /* 0x000e640008000800 */
[----:B-1----:R-:W-:-:S09]  /*2610*/  UISETP.NE.AND UP0, UPT, UR8, 0x1, UPT ;  /* 0x000000010800788c */ /* 0x002fd2000bf05270 */
[----:B------:R-:W-:Y:S05]  /*2620*/  BRA.U UP0, `(.L_x_42) ;  /* 0x0000000100407547 */ /* 0x000fea000b800000 */
[----:B------:R-:W1:Y:S08]  /*2630*/  LDC.64 R4, c[0x0][0xb10] ;  /* 0x0002c400ff047b82 */ /* 0x000e700000000a00 */
[----:B------:R-:W2:Y:S08]  /*2640*/  LDC.64 R2, c[0x0][0xb18] ;  /* 0x0002c600ff027b82 */ /* 0x000eb00000000a00 */
[----:B------:R-:W4:Y:S08]  /*2650*/  LDC R6, c[0x0][0xb20] ;  /* 0x0002c800ff067b82 */ /* 0x000f300000000800 */
[----:B------:R-:W3:Y:S01]  /*2660*/  LDC R7, c[0x0][0xb0c] ;  /* 0x0002c300ff077b82 */ /* 0x000ee20000000800 */
[----:B-1----:R-:W-:-:S05]  /*2670*/  IMAD.HI.U32 R4, R10, R4, RZ ;  /* 0x000000040a047227 */ /* 0x002fca00078e00ff */
[----:B------:R-:W-:Y:S01]  /*2680*/  SHF.R.U32.HI R4, RZ, R5, R4 ;  /* 0x00000005ff047219 */ /* 0x000fe20000011604 */
[----:B--2---:R-:W-:Y:S01]  /*2690*/  IMAD.HI.U32 R3, R9, R3, RZ ;  /* 0x0000000309037227 */ /* 0x004fe200078e00ff */
[----:B------:R-:W-:-:S04]  /*26a0*/  ISETP.NE.AND P0, PT, R2, 0x1, PT ;  /* 0x000000010200780c */ /* 0x000fc80003f05270 */
[----:B----4-:R-:W-:-:S04]  /*26b0*/  SHF.R.U32.HI R3, RZ, R6, R3 ;  /* 0x00000006ff037219 */ /* 0x010fc80000011603 */
[----:B------:R-:W-:Y:S02]  /*26c0*/  SEL R3, R9, R3, !P0 ;  /* 0x0000000309037207 */ /* 0x000fe40004000000 */
[----:B---3--:R-:W-:-:S04]  /*26d0*/  ISETP.NE.AND P1, PT, R7, 0x1, PT ;  /* 0x000000010700780c */ /* 0x008fc80003f25270 */
[----:B------:R-:W-:-:S05]  /*26e0*/  SEL R4, R10, R4, !P1 ;  /* 0x000000040a047207 */ /* 0x000fca0004800000 */
[----:B------:R-:W-:Y:S02]  /*26f0*/  IMAD.IADD R5, R3, 0x1, -R4 ;  /* 0x0000000103057824 */ /* 0x000fe400078e0a04 */
[----:B------:R-:W-:Y:S02]  /*2700*/  IMAD.IADD R3, R4, 0x1, -R3 ;  /* 0x0000000104037824 */ /* 0x000fe400078e0a03 */
[----:B------:R-:W-:Y:S02]  /*2710*/  IMAD R10, R5, R7, R10 ;  /* 0x00000007050a7224 */ /* 0x000fe400078e020a */
[----:B------:R-:W-:-:S07]  /*2720*/  IMAD R9, R3, R2, R9 ;  /* 0x0000000203097224 */ /* 0x000fce00078e0209 */
.L_x_42:
[----:B------:R-:W-:Y:S01]  /*2730*/  VIADD R16, R16, 0x1 ;  /* 0x0000000110107836 */ /* 0x000fe20000000000 */
[----:B------:R-:W-:Y:S01]  /*2740*/  PLOP3.LUT P1, PT, PT, PT, PT, 0x80, 0x8 ;  /* 0x000000000008781c */ /* 0x000fe20003f2f070 */
[----:B------:R-:W-:Y:S02]  /*2750*/  IMAD.IADD R14, R10, 0x1, R91 ;  /* 0x000000010a0e7824 */ /* 0x000fe400078e025b */
[----:B------:R-:W-:Y:S01]  /*2760*/  IMAD.IADD R15, R9, 0x1, R90 ;  /* 0x00000001090f7824 */ /* 0x000fe200078e025a */
[----:B------:R-:W-:-:S04]  /*2770*/  ISETP.NE.AND P0, PT, R16, 0x2, PT ;  /* 0x000000021000780c */ /* 0x000fc80003f05270 */
[----:B------:R-:W-:Y:S02]  /*2780*/  SEL R2, RZ, 0x1, P0 ;  /* 0x00000001ff027807 */ /* 0x000fe40000000000 */
[----:B------:R-:W-:Y:S02]  /*2790*/  SEL R16, R16, RZ, P0 ;  /* 0x000000ff10107207 */ /* 0x000fe40000000000 */
[----:B------:R-:W-:Y:S01]  /*27a0*/  LOP3.LUT R13, R13, R2, RZ, 0x3c, !PT ;  /* 0x000000020d0d7212 */ /* 0x000fe200078e3cff */
[----:B------:R-:W-:Y:S06]  /*27b0*/  @P2 BRA `(.L_x_43) ;  /* 0xfffffff000582947 */ /* 0x000fec000383ffff */
[----:B------:R-:W-:Y:S01]  /*27c0*/  UIADD3 UR6, UPT, UPT, UR6, 0x80, URZ ;  /* 0x0000008006067890 */ /* 0x000fe2000fffe0ff */
[----:B------:R-:W-:-:S03]  /*27d0*/  SHF.L.U32 R2, R17, 0x1f, RZ ;  /* 0x0000001f11027819 */ /* 0x000fc600000006ff */
[----:B------:R-:W-:-:S09]  /*27e0*/  ULEA UR4, UR23, UR6, 0x3 ;  /* 0x0000000617047291 */ /* 0x000fd2000f8e18ff */
[----:B------:R-:W1:Y:S02]  /*27f0*/  SYNCS.PHASECHK.TRANS64.TRYWAIT P0, [UR4], R2 ;  /* 0x00000002ff0075a7 */ /* 0x000e640008001104 */
[----:B-1----:R-:W-:Y:S05]  /*2800*/  @!P0 BRA `(.L_x_44) ;  /* 0x00000078001c8947 */ /* 0x002fea0003800000 */
.L_x_167:
[----:B------:R-:W-:-:S04]  /*2810*/  UIADD3 UR5, UPT, UPT, UR23, 0x1, URZ ;  /* 0x0000000117057890 */ /* 0x000fc8000fffe0ff */
[----:B------:R-:W-:-:S04]  /*2820*/  UISETP.NE.AND UP0, UPT, UR5, 0x10, UPT ;  /* 0x000000100500788c */ /* 0x000fc8000bf05270 */
[----:B------:R-:W-:Y:S02]  /*2830*/  USEL UR7, URZ, 0x1, UP0 ;  /* 0x00000001ff077887 */ /* 0x000fe40008000000 */
[----:B------:R-:W-:-:S04]  /*2840*/  USEL UR5, UR5, URZ, UP0 ;  /* 0x000000ff05057287 */ /* 0x000fc80008000000 */
[----:B------:R-:W-:Y:S01]  /*2850*/  ULEA UR4, UR5, UR6, 0x3 ;  /* 0x0000000605047291 */ /* 0x000fe2000f8e18ff */
[----:B-1----:R-:W-:-:S04]  /*2860*/  LOP3.LUT R2, R17, UR7, RZ, 0x3c, !PT ;  /* 0x0000000711027c12 */ /* 0x002fc8000f8e3cff */
[----:B------:R-:W-:-:S04]  /*2870*/  SHF.L.U32 R3, R2, 0x1f, RZ ;  /* 0x0000001f02037819 */ /* 0x000fc800000006ff */
[----:B------:R-:W1:Y:S02]  /*2880*/  SYNCS.PHASECHK.TRANS64.TRYWAIT P0, [UR4], R3 ;  /* 0x00000003ff0075a7 */ /* 0x000e640008001104 */
[----:B-1----:R-:W-:Y:S05]  /*2890*/  @!P0 BRA `(.L_x_45) ;  /* 0x0000007800108947 */ /* 0x002fea0003800000 */
.L_x_169:
[----:B------:R-:W-:-:S04]  /*28a0*/  UIADD3 UR5, UPT, UPT, UR5, 0x1, URZ ;  /* 0x0000000105057890 */ /* 0x000fc8000fffe0ff */
[----:B------:R-:W-:-:S04]  /*28b0*/  UISETP.NE.AND UP0, UPT, UR5, 0x10, UPT ;  /* 0x000000100500788c */ /* 0x000fc8000bf05270 */
[----:B------:R-:W-:Y:S02]  /*28c0*/  USEL UR7, URZ, 0x1, UP0 ;  /* 0x00000001ff077887 */ /* 0x000fe40008000000 */
[----:B------:R-:W-:-:S04]  /*28d0*/  USEL UR5, UR5, URZ, UP0 ;  /* 0x000000ff05057287 */ /* 0x000fc80008000000 */
[----:B------:R-:W-:Y:S01]  /*28e0*/  ULEA UR4, UR5, UR6, 0x3 ;  /* 0x0000000605047291 */ /* 0x000fe2000f8e18ff */
[----:B------:R-:W-:-:S04]  /*28f0*/  LOP3.LUT R2, R2, UR7, RZ, 0x3c, !PT ;  /* 0x0000000702027c12 */ /* 0x000fc8000f8e3cff */
[----:B-1----:R-:W-:-:S04]  /*2900*/  SHF.L.U32 R3, R2, 0x1f, RZ ;  /* 0x0000001f02037819 */ /* 0x002fc800000006ff */
[----:B------:R-:W1:Y:S02]  /*2910*/  SYNCS.PHASECHK.TRANS64.TRYWAIT P0, [UR4], R3 ;  /* 0x00000003ff0075a7 */ /* 0x000e640008001104 */
[----:B-1----:R-:W-:Y:S05]  /*2920*/  @!P0 BRA `(.L_x_46) ;  /* 0x0000007800048947 */ /* 0x002fea0003800000 */
.L_x_171:
        /* <DEDUP_REMOVED lines=9> */
.L_x_173:
        /* <DEDUP_REMOVED lines=9> */
.L_x_175:
        /* <DEDUP_REMOVED lines=9> */
.L_x_177:
        /* <DEDUP_REMOVED lines=9> */
.L_x_179:
        /* <DEDUP_REMOVED lines=9> */
.L_x_181:
        /* <DEDUP_REMOVED lines=9> */
.L_x_183:
        /* <DEDUP_REMOVED lines=9> */
.L_x_185:
        /* <DEDUP_REMOVED lines=9> */
.L_x_187:
        /* <DEDUP_REMOVED lines=9> */
.L_x_189:
        /* <DEDUP_REMOVED lines=9> */
.L_x_191:
        /* <DEDUP_REMOVED lines=9> */
.L_x_193:
        /* <DEDUP_REMOVED lines=9> */
.L_x_195:
[----:B------:R-:W-:-:S04]  /*2ff0*/  UIADD3 UR5, UPT, UPT, UR5, 0x1, URZ ;  /* 0x0000000105057890 */ /* 0x000fc8000fffe0ff */
[----:B------:R-:W-:-:S04]  /*3000*/  UISETP.NE.AND UP0, UPT, UR5, 0x10, UPT ;  /* 0x000000100500788c */ /* 0x000fc8000bf05270 */
[----:B------:R-:W-:Y:S02]  /*3010*/  USEL UR4, URZ, 0x1, UP0 ;  /* 0x00000001ff047887 */ /* 0x000fe40008000000 */
[----:B------:R-:W-:-:S04]  /*3020*/  USEL UR5, UR5, URZ, UP0 ;  /* 0x000000ff05057287 */ /* 0x000fc80008000000 */
[----:B------:R-:W-:Y:S01]  /*3030*/  ULEA UR5, UR5, UR6, 0x3 ;  /* 0x0000000605057291 */ /* 0x000fe2000f8e18ff */
[----:B------:R-:W-:-:S04]  /*3040*/  LOP3.LUT R2, R2, UR4, RZ, 0x3c, !PT ;  /* 0x0000000402027c12 */ /* 0x000fc8000f8e3cff */
[----:B------:R-:W-:Y:S01]  /*3050*/  SHF.L.U32 R2, R2, 0x1f, RZ ;  /* 0x0000001f02027819 */ /* 0x000fe200000006ff */
[----:B-1-3--:R-:W-:-:S07]  /*3060*/  IMAD.U32 R0, RZ, RZ, UR5 ;  /* 0x00000005ff007e24 */ /* 0x00afce000f8e00ff */
.L_x_59:
[----:B-1----:R1:W2:Y:S02]  /*3070*/  SYNCS.PHASECHK.TRANS64.TRYWAIT P0, [R0+URZ], R2 ;  /* 0x00000002000075a7 */ /* 0x0022a400080011ff */
[----:B--2---:R-:W-:Y:S05]  /*3080*/  @!P0 NANOSLEEP.SYNCS 0x989680 ;  /* 0x009896800000895d */ /* 0x004fea0003900000 */
[----:B------:R-:W2:Y:S02]  /*3090*/  @!P0 SYNCS.PHASECHK.TRANS64 P0, [R0+URZ], R2 ;  /* 0x00000002000085a7 */ /* 0x000ea400080010ff */
[----:B--2---:R-:W-:Y:S05]  /*30a0*/  @P0 EXIT ;  /* 0x000000000000094d */ /* 0x004fea0003800000 */
[----:B------:R-:W-:Y:S05]  /*30b0*/  BRA `(.L_x_59) ;  /* 0xfffffffc00ec7947 */ /* 0x000fea000383ffff */
.L_x_23:
[----:B------:R-:W-:-:S04]  /*30c0*/  UISETP.NE.AND UP1, UPT, UR37, URZ, UPT ;  /* 0x000000ff2500728c */ /* 0x000fc8000bf25270 */
[----:B------:R-:W-:-:S09]  /*30d0*/  UISETP.NE.OR UP1, UPT, UR10, 0x1, UP1 ;  /* 0x000000010a00788c */ /* 0x000fd20008f25670 */
[----:B------:R-:W-:Y:S05]  /*30e0*/  BRA.U UP1, `(.L_x_60) ;  /* 0x00000005014c7547 */ /* 0x000fea000b800000 */
[----:B------:R-:W-:Y:S01]  /*30f0*/  HFMA2 R11, -RZ, RZ, 0, 0 ;  /* 0x00000000ff0b7431 */ /* 0x000fe200000001ff */
[----:B------:R-:W-:Y:S01]  /*3100*/  ISETP.GE.U32.AND P2, PT, R10, 0x2, PT ;  /* 0x000000020a00780c */ /* 0x000fe20003f46070 */
[----:B------:R-:W-:Y:S01]  /*3110*/  IMAD.MOV.U32 R12, RZ, RZ, 0x1 ;  /* 0x00000001ff0c7424 */ /* 0x000fe200078e00ff */
[----:B------:R-:W-:Y:S01]  /*3120*/  CS2R R8, SRZ ;  /* 0x0000000000087805 */ /* 0x000fe2000001ff00 */
[----:B------:R-:W-:Y:S01]  /*3130*/  IMAD.MOV.U32 R3, RZ, RZ, RZ ;  /* 0x000000ffff037224 */ /* 0x000fe200078e00ff */
[----:B------:R-:W-:Y:S01]  /*3140*/  UMOV UR4, 0x400 ;  /* 0x0000040000047882 */ /* 0x000fe20000000000 */
[----:B------:R-:W-:Y:S01]  /*3150*/  UMOV UR6, URZ ;  /* 0x000000ff00067c82 */ /* 0x000fe20008000000 */
[----:B------:R-:W-:-:S12]  /*3160*/  ULEA UR37, UR37, UR4, 0x18 ;  /* 0x0000000425257291 */ /* 0x000fd8000f8ec0ff */
.L_x_64:
[----:B------:R-:W-:Y:S02]  /*3170*/  LEA R0, R3, UR37, 0x3 ;  /* 0x0000002503007c11 */ /* 0x000fe4000f8e18ff */
[----:B------:R-:W-:-:S03]  /*3180*/  SHF.L.U32 R4, R8, 0x1f, RZ ;  /* 0x0000001f08047819 */ /* 0x000fc600000006ff */
[----:B------:R-:W-:Y:S01]  /*3190*/  VIADD R5, R0, 0x1c0 ;  /* 0x000001c000057836 */ /* 0x000fe20000000000 */
[----:B------:R-:W1:Y:S02]  /*31a0*/  SYNCS.PHASECHK.TRANS64.TRYWAIT P0, [R0+URZ+0x1b0], R4 ;  /* 0x0001b004000075a7 */ /* 0x000e6400080011ff */
[----:B-1----:R-:W-:Y:S05]  /*31b0*/  @!P0 BRA `(.L_x_61) ;  /* 0x0000007400188947 */ /* 0x002fea0003800000 */
.L_x_196:
[----:B------:R-:W-:Y:S01]  /*31c0*/  ULEA UR5, UR6, UR37, 0x3 ;  /* 0x0000002506057291 */ /* 0x000fe2000f8e18ff */
[----:B-1----:R-:W-:Y:S01]  /*31d0*/  PRMT R0, RZ, 0x654, R5 ;  /* 0x00000654ff007816 */ /* 0x002fe20000000005 */
[----:B------:R-:W-:Y:S01]  /*31e0*/  @!P2 IMAD.MOV.U32 R4, RZ, RZ, 0x10 ;  /* 0x00000010ff04a424 */ /* 0x000fe200078e00ff */
[----:B------:R-:W-:Y:S01]  /*31f0*/  SHF.L.U32 R5, R12, 0x1f, RZ ;  /* 0x0000001f0c057819 */ /* 0x000fe200000006ff */
[----:B------:R-:W-:Y:S01]  /*3200*/  UIADD3 UR4, UPT, UPT, UR5, 0x150, URZ ;  /* 0x0000015005047890 */ /* 0x000fe2000fffe0ff */
[----:B------:R1:W-:Y:S05]  /*3210*/  SYNCS.ARRIVE.TRANS64.RED.A1T0 RZ, [R0+URZ], RZ ;  /* 0x000000ff00ff79a7 */ /* 0x0003ea00081004ff */
[----:B------:R-:W-:Y:S01]  /*3220*/  IMAD.U32 R6, RZ, RZ, UR4 ;  /* 0x00000004ff067e24 */ /* 0x000fe2000f8e00ff */
[----:B------:R-:W2:Y:S04]  /*3230*/  SYNCS.PHASECHK.TRANS64.TRYWAIT P0, [UR5+0x160], R5 ;  /* 0x00016005ff0075a7 */ /* 0x000ea80008001105 */
[----:B------:R-:W-:Y:S01]  /*3240*/  PRMT R6, R10, 0x654, R6 ;  /* 0x000006540a067816 */ /* 0x000fe20000000006 */
[----:B-12---:R-:W-:Y:S06]  /*3250*/  @!P0 BRA `(.L_x_62) ;  /* 0x0000007400048947 */ /* 0x006fec0003800000 */
.L_x_198:
[----:B------:R-:W-:Y:S01]  /*3260*/  ULEA UR4, UR6, UR37, 0x4 ;  /* 0x0000002506047291 */ /* 0x000fe2000f8e20ff */
[----:B------:R-:W-:Y:S01]  /*3270*/  SEL R2, R6, R2, !P2 ;  /* 0x0000000206027207 */ /* 0x000fe20005000000 */
[----:B------:R-:W-:Y:S01]  /*3280*/  UIADD3 UR5, UPT, UPT, UR5, 0x150, URZ ;  /* 0x0000015005057890 */ /* 0x000fe2000fffe0ff */
[----:B-1----:R-:W-:Y:S01]  /*3290*/  LEA R0, R11, UR37, 0x3 ;  /* 0x000000250b007c11 */ /* 0x002fe2000f8e18ff */
[----:B------:R-:W-:Y:S01]  /*32a0*/  UIADD3 UR4, UPT, UPT, UR4, 0x1e0, URZ ;  /* 0x000001e004047890 */ /* 0x000fe2000fffe0ff */
[----:B------:R1:W-:Y:S01]  /*32b0*/  @!P2 SYNCS.ARRIVE.TRANS64.RED RZ, [R2+URZ], R4 ;  /* 0x0000000402ffa9a7 */ /* 0x0003e200080004ff */
[----:B------:R-:W-:Y:S01]  /*32c0*/  UIADD3 UR6, UPT, UPT, UR6, 0x1, URZ ;  /* 0x0000000106067890 */ /* 0x000fe2000fffe0ff */
[----:B------:R-:W-:-:S03]  /*32d0*/  VIADD R3, R3, 0x1 ;  /* 0x0000000103037836 */ /* 0x000fc60000000000 */
[----:B------:R-:W-:Y:S02]  /*32e0*/  UISETP.NE.AND UP0, UPT, UR6, 0x2, UPT ;  /* 0x000000020600788c */ /* 0x000fe4000bf05270 */
[----:B------:R-:W-:Y:S01]  /*32f0*/  ISETP.NE.AND P0, PT, R3, 0x2, PT ;  /* 0x000000020300780c */ /* 0x000fe20003f05270 */
[----:B------:R-:W-:Y:S06]  /*3300*/  UGETNEXTWORKID.BROADCAST [UR4], [UR5] ;  /* 0x00000000040073ca */ /* 0x000fec0008000100 */
[----:B------:R-:W-:Y:S02]  /*3310*/  USEL UR4, URZ, 0x1, UP0 ;  /* 0x00000001ff047887 */ /* 0x000fe40008000000 */
[----:B------:R-:W-:-:S04]  /*3320*/  USEL UR6, UR6, URZ, UP0 ;  /* 0x000000ff06067287 */ /* 0x000fc80008000000 */
[----:B------:R-:W-:Y:S02]  /*3330*/  LOP3.LUT R12, R12, UR4, RZ, 0x3c, !PT ;  /* 0x000000040c0c7c12 */ /* 0x000fe4000f8e3cff */
[----:B-1----:R-:W-:-:S04]  /*3340*/  SHF.L.U32 R4, R9, 0x1f, RZ ;  /* 0x0000001f09047819 */ /* 0x002fc800000006ff */
[----:B------:R-:W1:Y:S02]  /*3350*/  SYNCS.PHASECHK.TRANS64.TRYWAIT P1, [R0+URZ+0x150], R4 ;  /* 0x00015004000075a7 */ /* 0x000e6400080211ff */
[----:B-1----:R-:W-:Y:S05]  /*3360*/  @!P1 BRA `(.L_x_63) ;  /* 0x0000007000d89947 */ /* 0x002fea0003800000 */
.L_x_199:
[----:B-1----:R-:W-:Y:S01]  /*3370*/  LEA R4, R11, UR37, 0x4 ;  /* 0x000000250b047c11 */ /* 0x002fe2000f8e20ff */
[----:B------:R-:W-:Y:S01]  /*3380*/  VIADD R0, R0, 0x160 ;  /* 0x0000016000007836 */ /* 0x000fe20000000000 */
[----:B------:R-:W-:Y:S01]  /*3390*/  SEL R3, R3, RZ, P0 ;  /* 0x000000ff03037207 */ /* 0x000fe20000000000 */
[----:B------:R-:W-:-:S03]  /*33a0*/  VIADD R11, R11, 0x1 ;  /* 0x000000010b0b7836 */ /* 0x000fc60000000000 */
[----:B------:R-:W1:Y:S01]  /*33b0*/  LDS.128 R4, [R4+0x1e0] ;  /* 0x0001e00004047984 */ /* 0x000e620000000c00 */
[----:B------:R-:W-:Y:S02]  /*33c0*/  PRMT R0, RZ, 0x654, R0 ;  /* 0x00000654ff007816 */ /* 0x000fe40000000000 */
[C---:B------:R-:W-:Y:S01]  /*33d0*/  ISETP.NE.AND P1, PT, R11.reuse, 0x2, PT ;  /* 0x000000020b00780c */ /* 0x040fe20003f25270 */
[----:B------:R-:W-:Y:S01]  /*33e0*/  @!PT LDS RZ, [RZ] ;  /* 0x00000000fffff984 */ /* 0x000fe20000000800 */
[----:B------:R-:W-:Y:S01]  /*33f0*/  @!PT LDS RZ, [RZ] ;  /* 0x00000000fffff984 */ /* 0x000fe20000000800 */
[----:B------:R-:W-:Y:S01]  /*3400*/  @!PT LDS RZ, [RZ] ;  /* 0x00000000fffff984 */ /* 0x000fe20000000800 */
[----:B------:R-:W-:Y:S01]  /*3410*/  @!PT LDS RZ, [RZ] ;  /* 0x00000000fffff984 */ /* 0x000fe20000000800 */
[----:B------:R2:W-:Y:S06]  /*3420*/  MEMBAR.ALL.CTA ;  /* 0x0000000000007992 */ /* 0x0005ec0000008000 */
[----:B--2---:R-:W2:Y:S01]  /*3430*/  FENCE.VIEW.ASYNC.S ;  /* 0x00000000000073c6 */ /* 0x004ea20000000000 */
[----:B------:R-:W-:Y:S01]  /*3440*/  SEL R11, R11, RZ, P1 ;  /* 0x000000ff0b0b7207 */ /* 0x000fe20000800000 */
[----:B--2---:R2:W-:Y:S01]  /*3450*/  SYNCS.ARRIVE.TRANS64.RED.A1T0 RZ, [R0+URZ], RZ ;  /* 0x000000ff00ff79a7 */ /* 0x0045e200081004ff */
[----:B-1----:R-:W-:-:S02]  /*3460*/  LOP3.LUT P3, RZ, R6, 0x1, RZ, 0xc0, !PT ;  /* 0x0000000106ff7812 */ /* 0x002fc4000786c0ff */
[----:B------:R-:W-:-:S04]  /*3470*/  SEL R4, RZ, 0x1, P1 ;  /* 0x00000001ff047807 */ /* 0x000fc80000800000 */
[----:B------:R-:W-:Y:S02]  /*3480*/  LOP3.LUT R9, R9, R4, RZ, 0x3c, !PT ;  /* 0x0000000409097212 */ /* 0x000fe400078e3cff */
[----:B--2---:R-:W-:-:S04]  /*3490*/  SEL R0, RZ, 0x1, P0 ;  /* 0x00000001ff007807 */ /* 0x004fc80000000000 */
[----:B------:R-:W-:Y:S01]  /*34a0*/  LOP3.LUT R8, R8, R0, RZ, 0x3c, !PT ;  /* 0x0000000008087212 */ /* 0x000fe200078e3cff */
[----:B------:R-:W-:Y:S06]  /*34b0*/  @P3 BRA `(.L_x_64) ;  /* 0xfffffffc002c3947 */ /* 0x000fec000383ffff */
[----:B------:R-:W-:Y:S01]  /*34c0*/  ULEA UR5, UR6, UR37, 0x3 ;  /* 0x0000002506057291 */ /* 0x000fe2000f8e18ff */
[----:B------:R-:W-:-:S08]  /*34d0*/  SHF.L.U32 R2, R12, 0x1f, RZ ;  /* 0x0000001f0c027819 */ /* 0x000fd000000006ff */
[----:B------:R-:W1:Y:S02]  /*34e0*/  SYNCS.PHASECHK.TRANS64 P0, [UR5+0x160], R2 ;  /* 0x00016002ff0075a7 */ /* 0x000e640008001005 */
[----:B-1----:R-:W-:Y:S05]  /*34f0*/  @P0 BRA `(.L_x_65) ;  /* 0x0000000000080947 */ /* 0x002fea0003800000 */
[----:B------:R-:W1:Y:S02]  /*3500*/  SYNCS.PHASECHK.TRANS64.TRYWAIT P0, [UR5+0x160], R2 ;  /* 0x00016002ff0075a7 */ /* 0x000e640008001105 */
[----:B-1----:R-:W-:Y:S05]  /*3510*/  @!P0 BRA `(.L_x_66) ;  /* 0x0000007000808947 */ /* 0x002fea0003800000 */
.L_x_65:
[----:B------:R-:W-:-:S04]  /*3520*/  UIADD3 UR4, UPT, UPT, UR6, 0x1, URZ ;  /* 0x0000000106047890 */ /* 0x000fc8000fffe0ff */
[----:B------:R-:W-:-:S04]  /*3530*/  UISETP.NE.AND UP0, UPT, UR4, 0x2, UPT ;  /* 0x000000020400788c */ /* 0x000fc8000bf05270 */
[----:B------:R-:W-:Y:S02]  /*3540*/  USEL UR7, URZ, 0x1, UP0 ;  /* 0x00000001ff077887 */ /* 0x000fe40008000000 */
[----:B------:R-:W-:-:S04]  /*3550*/  USEL UR4, UR4, URZ, UP0 ;  /* 0x000000ff04047287 */ /* 0x000fc80008000000 */
[----:B------:R-:W-:Y:S01]  /*3560*/  ULEA UR4, UR4, UR37, 0x3 ;  /* 0x0000002504047291 */ /* 0x000fe2000f8e18ff */
[----:B-1----:R-:W-:-:S04]  /*3570*/  LOP3.LUT R2, R12, UR7, RZ, 0x3c, !PT ;  /* 0x000000070c027c12 */ /* 0x002fc8000f8e3cff */
[----:B------:R-:W-:-:S04]  /*3580*/  SHF.L.U32 R0, R2, 0x1f, RZ ;  /* 0x0000001f02007819 */ /* 0x000fc800000006ff */
[----:B------:R-:W1:Y:S02]  /*3590*/  SYNCS.PHASECHK.TRANS64 P0, [UR4+0x160], R0 ;  /* 0x00016000ff0075a7 */ /* 0x000e640008001004 */
[----:B-1----:R-:W-:Y:S05]  /*35a0*/  @P0 EXIT ;  /* 0x000000000000094d */ /* 0x002fea0003800000 */
[----:B------:R-:W-:Y:S02]  /*35b0*/  SHF.L.U32 R2, R2, 0x1f, RZ ;  /* 0x0000001f02027819 */ /* 0x000fe400000006ff */
[----:B------:R-:W-:-:S07]  /*35c0*/  MOV R0, UR4 ;  /* 0x0000000400007c02 */ /* 0x000fce0008000f00 */
.L_x_67:
[----:B-1----:R1:W2:Y:S02]  /*35d0*/  SYNCS.PHASECHK.TRANS64.TRYWAIT P0, [R0+URZ+0x160], R2 ;  /* 0x00016002000075a7 */ /* 0x0022a400080011ff */
[----:B--2---:R-:W-:Y:S05]  /*35e0*/  @!P0 NANOSLEEP.SYNCS 0x989680 ;  /* 0x009896800000895d */ /* 0x004fea0003900000 */
[----:B------:R-:W2:Y:S02]  /*35f0*/  @!P0 SYNCS.PHASECHK.TRANS64 P0, [R0+URZ+0x160], R2 ;  /* 0x00016002000085a7 */ /* 0x000ea400080010ff */
[----:B--2---:R-:W-:Y:S05]  /*3600*/  @P0 EXIT ;  /* 0x000000000000094d */ /* 0x004fea0003800000 */
[----:B------:R-:W-:Y:S05]  /*3610*/  BRA `(.L_x_67) ;  /* 0xfffffffc00ec7947 */ /* 0x000fea000383ffff */
.L_x_60:
[----:B------:R-:W-:Y:S05]  /*3620*/  BRA.U UP4, `(.L_x_68) ;  /* 0x0000001104a07547 */ /* 0x000fea000b800000 */
[----:B------:R-:W-:Y:S01]  /*3630*/  UMOV UR6, 0x40 ;  /* 0x0000004000067882 */ /* 0x000fe20000000000 */
[----:B------:R-:W-:Y:S01]  /*3640*/  NOP ;  /* 0x0000000000007918 */ /* 0x000fe20000000000 */
[----:B------:R-:W-:Y:S01]  /*3650*/  ULEA UR6, UR37, UR6, 0x18 ;  /* 0x0000000625067291 */ /* 0x000fe2000f8ec0ff */
[----:B------:R-:W-:Y:S02]  /*3660*/  UMOV UR7, 0x400 ;  /* 0x0000040000077882 */ /* 0x000fe40000000000 */
[----:B------:R-:W-:-:S06]  /*3670*/  ULEA UR37, UR37, UR7, 0x18 ;  /* 0x0000000725257291 */ /* 0x000fcc000f8ec0ff */
[----:B------:R-:W1:Y:S02]  /*3680*/  LDS.U8 R2, [UR6+0x1c] ;  /* 0x00001c06ff027984 */ /* 0x000e640008000000 */
[----:B-1----:R-:W-:-:S13]  /*3690*/  ISETP.NE.AND P0, PT, R2, RZ, PT ;  /* 0x000000ff0200720c */ /* 0x002fda0003f05270 */
[----:B------:R-:W-:Y:S05]  /*36a0*/  @P0 BRA `(.L_x_69) ;  /* 0x0000000400080947 */ /* 0x000fea0003800000 */
[----:B------:R-:W-:Y:S02]  /*36b0*/  UISETP.NE.U32.AND UP0, UPT, UR5, 0x1, UPT ;  /* 0x000000010500788c */ /* 0x000fe4000bf05070 */
[----:B------:R-:W-:-:S07]  /*36c0*/  UIADD3 UR8, UPT, UPT, UR6, 0x8, URZ ;  /* 0x0000000806087890 */ /* 0x000fce000fffe0ff */
[----:B------:R-:W-:Y:S05]  /*36d0*/  BRA.U !UP0, `(.L_x_70) ;  /* 0x00000001089c7547 */ /* 0x000fea000b800000 */
[----:B------:R-:W-:Y:S01]  /*36e0*/  ELECT P0, URZ, PT ;  /* 0x0000000000ff782f */ /* 0x000fe20003800000 */
[----:B------:R-:W-:-:S12]  /*36f0*/  BSSY B0, `(.L_x_70) ;  /* 0x0000025000007945 */ /* 0x000fd80003800000 */
[----:B------:R-:W-:Y:S05]  /*3700*/  @!P0 BRA `(.L_x_71) ;  /* 0x00000000008c8947 */ /* 0x000fea0003800000 */
[----:B------:R-:W-:-:S05]  /*3710*/  UMOV UR7, 0x10 ;  /* 0x0000001000077882 */ /* 0x000fca0000000000 */
[----:B------:R-:W-:Y:S04]  /*3720*/  DEPBAR.LE SB1, 0x36 ;  /* 0x00009d800000791a */ /* 0x000fe80000000000 */
[----:B------:R-:W1:Y:S02]  /*3730*/  UTCATOMSWS.2CTA.FIND_AND_SET.ALIGN UP1, UR7, UR7 ;  /* 0x00000007000775e3 */ /* 0x000e640008220800 */
[----:B-1----:R-:W-:Y:S01]  /*3740*/  MOV R10, UR7 ;  /* 0x00000007000a7c02 */ /* 0x002fe20008000f00 */
[----:B------:R-:W-:Y:S06]  /*3750*/  BRA.U UP1, `(.L_x_72) ;  /* 0x0000000101187547 */ /* 0x000fec000b800000 */
.L_x_73:
[----:B------:R-:W-:Y:S05]  /*3760*/  NANOSLEEP 0x64 ;  /* 0x000000640000795d */ /* 0x000fea0003800000 */
[----:B------:R-:W-:-:S05]  /*3770*/  UMOV UR7, 0x10 ;  /* 0x0000001000077882 */ /* 0x000fca0000000000 */
[----:B------:R-:W-:Y:S04]  /*3780*/  DEPBAR.LE SB1, 0x36 ;  /* 0x00009d800000791a */ /* 0x000fe80000000000 */
[----:B------:R-:W1:Y:S02]  /*3790*/  UTCATOMSWS.2CTA.FIND_AND_SET.ALIGN UP1, UR7, UR7 ;  /* 0x00000007000775e3 */ /* 0x000e640008220800 */
[----:B-1----:R-:W-:Y:S01]  /*37a0*/  MOV R10, UR7 ;  /* 0x00000007000a7c02 */ /* 0x002fe20008000f00 */
[----:B------:R-:W-:Y:S05]  /*37b0*/  BRA.U !UP1, `(.L_x_73) ;  /* 0xfffffffd09e87547 */ /* 0x000fea000b83ffff */
.L_x_72:
[----:B------:R-:W1:Y:S01]  /*37c0*/  LDS R5, [UR6+0x10] ;  /* 0x00001006ff057984 */ /* 0x000e620008000800 */
[----:B------:R-:W-:Y:S01]  /*37d0*/  IMAD.U32 R3, RZ, RZ, UR37 ;  /* 0x00000025ff037e24 */ /* 0x000fe2000f8e00ff */
[----:B------:R-:W-:-:S03]  /*37e0*/  MOV R2, UR4 ;  /* 0x0000000400027c02 */ /* 0x000fc60008000f00 */
[----:B------:R-:W-:Y:S01]  /*37f0*/  VIADD R3, R3, 0x200 ;  /* 0x0000020003037836 */ /* 0x000fe20000000000 */
[----:B-1----:R-:W-:-:S04]  /*3800*/  SHF.L.U32 R5, R5, 0x1f, RZ ;  /* 0x0000001f05057819 */ /* 0x002fc800000006ff */
[----:B------:R-:W1:Y:S02]  /*3810*/  SYNCS.PHASECHK.TRANS64.TRYWAIT P0, [UR6+0x8], R5 ;  /* 0x00000805ff0075a7 */ /* 0x000e640008001106 */
[----:B-1----:R-:W-:Y:S05]  /*3820*/  @P0 BRA `(.L_x_74) ;  /* 0x0000000000080947 */ /* 0x002fea0003800000 */
[----:B------:R-:W1:Y:S02]  /*3830*/  SYNCS.PHASECHK.TRANS64.TRYWAIT P0, [UR6+0x8], R5 ;  /* 0x00000805ff0075a7 */ /* 0x000e640008001106 */
[----:B-1----:R-:W-:Y:S05]  /*3840*/  @!P0 BRA `(.L_x_75) ;  /* 0x0000006c00cc8947 */ /* 0x002fea0003800000 */
.L_x_74:
[----:B-1----:R-:W-:Y:S01]  /*3850*/  HFMA2 R4, -RZ, RZ, 0, 5.9604644775390625e-08 ;  /* 0x00000001ff047431 */ /* 0x002fe200000001ff */
[----:B------:R-:W-:Y:S01]  /*3860*/  UPRMT UR7, UR4, 0x654, UR8 ;  /* 0x0000065404077896 */ /* 0x000fe20008000008 */
[----:B------:R-:W-:Y:S01]  /*3870*/  IMAD.MOV.U32 R7, RZ, RZ, 0xffff ;  /* 0x0000ffffff077424 */ /* 0x000fe200078e00ff */
[----:B------:R-:W-:Y:S01]  /*3880*/  PRMT R2, R2, 0x654, R3 ;  /* 0x0000065402027816 */ /* 0x000fe20000000003 */
[----:B------:R-:W-:Y:S02]  /*3890*/  IMAD.MOV.U32 R5, RZ, RZ, 0x4 ;  /* 0x00000004ff057424 */ /* 0x000fe400078e00ff */
[----:B------:R-:W-:Y:S01]  /*38a0*/  IMAD.SHL.U32 R9, R10, 0x20, RZ ;  /* 0x000000200a097824 */ /* 0x000fe200078e00ff */
[----:B------:R-:W-:Y:S02]  /*38b0*/  MOV R3, UR7 ;  /* 0x0000000700037c02 */ /* 0x000fe40008000f00 */
[-C--:B------:R-:W-:Y:S01]  /*38c0*/  SHF.L.U32 R7, R7, R10.reuse, RZ ;  /* 0x0000000a07077219 */ /* 0x080fe200000006ff */
[----:B------:R1:W-:Y:S01]  /*38d0*/  SYNCS.ARRIVE.TRANS64.RED RZ, [UR7], R5 ;  /* 0x00000005ffff79a7 */ /* 0x0003e20008000407 */
[----:B------:R-:W-:Y:S01]  /*38e0*/  SHF.L.U32 R6, R4, R10, RZ ;  /* 0x0000000a04067219 */ /* 0x000fe200000006ff */
[----:B------:R1:W-:Y:S04]  /*38f0*/  STS [UR37+0x200], R9 ;  /* 0x00020009ff007988 */ /* 0x0003e80008000825 */
[----:B------:R1:W-:Y:S04]  /*3900*/  STAS [R2.64], R10 ;  /* 0x0000000a02007dbd */ /* 0x0003e8000c0008ff */
[----:B------:R1:W-:Y:S04]  /*3910*/  ATOMS.OR RZ, [UR6+0x14], R7 ;  /* 0x00001407ffff798c */ /* 0x0003e8000b000006 */
[----:B------:R1:W-:Y:S04]  /*3920*/  ATOMS.OR RZ, [UR6+0x18], R6 ;  /* 0x00001806ffff798c */ /* 0x0003e8000b000006 */
[----:B------:R1:W-:Y:S02]  /*3930*/  ATOMS.XOR RZ, [UR6+0x10], R4 ;  /* 0x00001004ffff798c */ /* 0x0003e4000b800006 */
.L_x_71:
[----:B------:R-:W-:Y:S05]  /*3940*/  BSYNC B0 ;  /* 0x0000000000007941 */ /* 0x000fea0003800000 */
.L_x_70:
[----:B------:R-:W-:Y:S05]  /*3950*/  BRA.U UP0, `(.L_x_76) ;  /* 0x00000001006c7547 */ /* 0x000fea000b800000 */
[----:B------:R-:W-:-:S03]  /*3960*/  UMOV UR7, 0xffffffff ;  /* 0xffffffff00077882 */ /* 0x000fc60000000000 */
[----:B------:R-:W-:Y:S05]  /*3970*/  BRA.DIV UR7, `(.L_x_77) ;  /* 0x0000006e07987947 */ /* 0x000fea000b800000 */
[----:B------:R-:W-:-:S13]  /*3980*/  ELECT P6, URZ, PT ;  /* 0x0000000000ff782f */ /* 0x000fda00038c0000 */
.L_x_203:
[----:B------:R-:W-:Y:S05]  /*3990*/  @!P6 BRA `(.L_x_76) ;  /* 0x00000000005ce947 */ /* 0x000fea0003800000 */
[----:B-1----:R-:W1:Y:S02]  /*39a0*/  LDS R3, [UR6+0x10] ;  /* 0x00001006ff037984 */ /* 0x002e640008000800 */
[----:B-1----:R-:W-:-:S04]  /*39b0*/  SHF.L.U32 R3, R3, 0x1f, RZ ;  /* 0x0000001f03037819 */ /* 0x002fc800000006ff */
[----:B------:R-:W1:Y:S02]  /*39c0*/  SYNCS.PHASECHK.TRANS64.TRYWAIT P0, [UR6+0x8], R3 ;  /* 0x00000803ff0075a7 */ /* 0x000e640008001106 */
[----:B-1----:R-:W-:Y:S05]  /*39d0*/  @P0 BRA `(.L_x_78) ;  /* 0x0000000000080947 */ /* 0x002fea0003800000 */
[----:B------:R-:W1:Y:S02]  /*39e0*/  SYNCS.PHASECHK.TRANS64.TRYWAIT P0, [UR6+0x8], R3 ;  /* 0x00000803ff0075a7 */ /* 0x000e640008001106 */
[----:B-1----:R-:W-:Y:S05]  /*39f0*/  @!P0 BRA `(.L_x_79) ;  /* 0x0000006c00988947 */ /* 0x002fea0003800000 */
.L_x_78:
[----:B------:R-:W2:Y:S01]  /*3a00*/  LDS R5, [UR37+0x200] ;  /* 0x00020025ff057984 */ /* 0x000ea20008000800 */
[----:B-1----:R-:W-:Y:S02]  /*3a10*/  HFMA2 R2, -RZ, RZ, 0, 5.9604644775390625e-08 ;  /* 0x00000001ff027431 */ /* 0x002fe400000001ff */
[----:B------:R-:W-:Y:S01]  /*3a20*/  IMAD.MOV.U32 R3, RZ, RZ, 0xffff ;  /* 0x0000ffffff037424 */ /* 0x000fe200078e00ff */
[----:B------:R-:W-:Y:S01]  /*3a30*/  UPRMT UR7, UR4, 0x654, UR8 ;  /* 0x0000065404077896 */ /* 0x000fe20008000008 */
[----:B--2---:R-:W-:-:S03]  /*3a40*/  IMAD.SHL.U32 R4, R5, 0x20, RZ ;  /* 0x0000002005047824 */ /* 0x004fc600078e00ff */
[-C--:B------:R-:W-:Y:S02]  /*3a50*/  SHF.L.U32 R3, R3, R5.reuse, RZ ;  /* 0x0000000503037219 */ /* 0x080fe400000006ff */
[----:B------:R-:W-:Y:S01]  /*3a60*/  SHF.L.U32 R5, R2, R5, RZ ;  /* 0x0000000502057219 */ /* 0x000fe200000006ff */
[----:B------:R2:W-:Y:S04]  /*3a70*/  STS [UR37+0x200], R4 ;  /* 0x00020004ff007988 */ /* 0x0005e80008000825 */
[----:B------:R2:W-:Y:S04]  /*3a80*/  ATOMS.OR RZ, [UR6+0x14], R3 ;  /* 0x00001403ffff798c */ /* 0x0005e8000b000006 */
[----:B------:R2:W-:Y:S01]  /*3a90*/  ATOMS.OR RZ, [UR6+0x18], R5 ;  /* 0x00001805ffff798c */ /* 0x0005e2000b000006 */
[----:B------:R-:W-:Y:S03]  /*3aa0*/  SYNCS.ARRIVE.TRANS64.RED.A1T0 RZ, [UR7], RZ ;  /* 0x000000ffffff79a7 */ /* 0x000fe60008100407 */
[----:B------:R2:W-:Y:S01]  /*3ab0*/  ATOMS.XOR RZ, [UR6+0x10], R2 ;  /* 0x00001002ffff798c */ /* 0x0005e2000b800006 */
[----:B------:R-:W-:Y:S05]  /*3ac0*/  BRA `(.L_x_76) ;  /* 0x0000000000107947 */ /* 0x000fea0003800000 */
.L_x_69:
[----:B------:R-:W-:-:S05]  /*3ad0*/  MOV R2, 0xffffffff ;  /* 0xffffffff00027802 */ /* 0x000fca0000000f00 */
[----:B------:R1:W-:Y:S02]  /*3ae0*/  STS [UR37+0x200], R2 ;  /* 0x00020002ff007988 */ /* 0x0003e40008000825 */
[----:B-1----:R-:W-:Y:S02]  /*3af0*/  MOV R2, 0x3b10 ;  /* 0x00003b1000027802 */ /* 0x002fe40000000f00 */
[----:B-----5:R-:W-:Y:S05]  /*3b00*/  CALL.REL.NOINC `($__internal_1_$__cuda_sm10x_tcgen05_guardrail_trap_phase_invalid_during_alloc) ;  /* 0x00000074006c7944 */ /* 0x020fea0003c00000 */
.L_x_76:
[----:B------:R-:W-:Y:S05]  /*3b10*/  WARPSYNC.ALL ;  /* 0x0000000000007948 */ /* 0x000fea0003800000 */
[----:B------:R-:W3:Y:S01]  /*3b20*/  S2UR UR8, SR_CgaCtaId ;  /* 0x00000000000879c3 */ /* 0x000ee20000008800 */
[----:B------:R-:W-:Y:S01]  /*3b30*/  UMOV UR6, 0x400 ;  /* 0x0000040000067882 */ /* 0x000fe20000000000 */
[----:B------:R-:W-:-:S06]  /*3b40*/  NOP ;  /* 0x0000000000007918 */ /* 0x000fcc0000000000 */
[----:B------:R-:W-:Y:S06]  /*3b50*/  BAR.ARV 0x6, 0xa0 ;  /* 0x0182800000007b1d */ /* 0x000fec0000002000 */
[----:B------:R-:W-:Y:S01]  /*3b60*/  LOP3.LUT R0, R0, 0xffff, RZ, 0xc0, !PT ;  /* 0x0000ffff00007812 */ /* 0x000fe200078ec0ff */
[----:B-1----:R-:W-:Y:S01]  /*3b70*/  IMAD.MOV.U32 R9, RZ, RZ, 0x1 ;  /* 0x00000001ff097424 */ /* 0x002fe200078e00ff */
[----:B------:R-:W-:Y:S01]  /*3b80*/  LOP3.LUT R8, R8, 0xffff, RZ, 0xc0, !PT ;  /* 0x0000ffff08087812 */ /* 0x000fe200078ec0ff */
[----:B------:R-:W-:Y:S01]  /*3b90*/  UMOV UR22, URZ ;  /* 0x000000ff00167c82 */ /* 0x000fe20008000000 */
[----:B------:R-:W-:Y:S01]  /*3ba0*/  R2UR UR12, R0 ;  /* 0x00000000000c72ca */ /* 0x000fe200000e0000 */
[----:B------:R-:W-:Y:S01]  /*3bb0*/  UMOV UR21, URZ ;  /* 0x000000ff00157c82 */ /* 0x000fe20008000000 */
[----:B------:R-:W-:Y:S01]  /*3bc0*/  R2UR UR13, R8 ;  /* 0x00000000080d72ca */ /* 0x000fe200000e0000 */
[----:B------:R-:W-:Y:S01]  /*3bd0*/  IMAD.MOV.U32 R8, RZ, RZ, RZ ;  /* 0x000000ffff087224 */ /* 0x000fe200078e00ff */
[----:B------:R-:W-:Y:S01]  /*3be0*/  UMOV UR20, URZ ;  /* 0x000000ff00147c82 */ /* 0x000fe20008000000 */
[----:B------:R-:W-:-:S02]  /*3bf0*/  UISETP.NE.AND UP2, UPT, UR5, URZ, UPT ;  /* 0x000000ff0500728c */ /* 0x000fc4000bf45270 */
[----:B---3--:R-:W-:Y:S01]  /*3c00*/  ULEA UR8, UR8, UR6, 0x18 ;  /* 0x0000000608087291 */ /* 0x008fe2000f8ec0ff */
[----:B------:R-:W1:Y:S03]  /*3c10*/  LDCU UR6, c[0x0][0x38c] ;  /* 0x00007180ff0677ac */ /* 0x000e660008000800 */
[----:B------:R-:W-:Y:S02]  /*3c20*/  UIADD3 UR14, UPT, UPT, UR8, 0x8600, URZ ;  /* 0x00008600080e7890 */ /* 0x000fe4000fffe0ff */
[----:B------:R-:W-:-:S03]  /*3c30*/  UIADD3 UR15, UPT, UPT, UR8, 0x18600, URZ ;  /* 0x00018600080f7890 */ /* 0x000fc6000fffe0ff */
[----:B--2---:R-:W2:Y:S01]  /*3c40*/  LDS R2, [UR8+0x200] ;  /* 0x00020008ff027984 */ /* 0x004ea20008000800 */
[----:B------:R-:W-:Y:S02]  /*3c50*/  USHF.R.U32.HI UR14, URZ, 0x4, UR14 ;  /* 0x00000004ff0e7899 */ /* 0x000fe4000801160e */
[----:B------:R-:W-:Y:S02]  /*3c60*/  USHF.R.U32.HI UR15, URZ, 0x4, UR15 ;  /* 0x00000004ff0f7899 */ /* 0x000fe4000801160f */
[----:B------:R-:W-:Y:S02]  /*3c70*/  ULOP3.LUT UR14, UR14, 0x3fff, URZ, 0xc0, !UPT ;  /* 0x00003fff0e0e7892 */ /* 0x000fe4000f8ec0ff */
[----:B------:R-:W-:Y:S02]  /*3c80*/  ULOP3.LUT UR15, UR15, 0x3fff, URZ, 0xc0, !UPT ;  /* 0x00003fff0f0f7892 */ /* 0x000fe4000f8ec0ff */
[----:B------:R-:W-:Y:S02]  /*3c90*/  ULOP3.LUT UR14, UR14, 0x10000, URZ, 0xfc, !UPT ;  /* 0x000100000e0e7892 */ /* 0x000fe4000f8efcff */
[----:B-1----:R-:W-:-:S02]  /*3ca0*/  UIADD3 UR6, UPT, UPT, UR6, 0x1f, URZ ;  /* 0x0000001f06067890 */ /* 0x002fc4000fffe0ff */
[----:B------:R-:W-:Y:S02]  /*3cb0*/  ULOP3.LUT UR15, UR15, 0x10000, URZ, 0xfc, !UPT ;  /* 0x000100000f0f7892 */ /* 0x000fe4000f8efcff */
[----:B------:R-:W-:Y:S01]  /*3cc0*/  USHF.R.S32.HI UR7, URZ, 0x1f, UR6 ;  /* 0x0000001fff077899 */ /* 0x000fe20008011406 */
[----:B------:R-:W-:Y:S01]  /*3cd0*/  UMOV UR28, 0x0 ;  /* 0x00000000001c7882 */ /* 0x000fe20000000000 */
[----:B------:R-:W-:Y:S02]  /*3ce0*/  UMOV UR29, 0x8400490 ;  /* 0x08400490001d7882 */ /* 0x000fe40000000000 */
[----:B------:R-:W-:Y:S01]  /*3cf0*/  ULEA.HI UR7, UR7, UR6, URZ, 0x5 ;  /* 0x0000000607077291 */ /* 0x000fe2000f8f28ff */
[----:B------:R-:W-:Y:S01]  /*3d00*/  UMOV UR26, 0x0 ;  /* 0x00000000001a7882 */ /* 0x000fe20000000000 */
[----:B------:R-:W-:Y:S02]  /*3d10*/  UMOV UR27, 0x8400490 ;  /* 0x08400490001b7882 */ /* 0x000fe40000000000 */
[----:B------:R-:W-:-:S04]  /*3d20*/  USHF.R.S32.HI UR7, URZ, 0x5, UR7 ;  /* 0x00000005ff077899 */ /* 0x000fc80008011407 */
[----:B------:R-:W-:-:S04]  /*3d30*/  UISETP.LT.AND UP0, UPT, UR7, 0x1, UPT ;  /* 0x000000010700788c */ /* 0x000fc8000bf01270 */
[----:B------:R-:W-:Y:S01]  /*3d40*/  USEL UR23, UR7, 0x1, !UP0 ;  /* 0x0000000107177887 */ /* 0x000fe2000c000000 */
[----:B--2---:R-:W-:Y:S02]  /*3d50*/  R2UR UR24, R2 ;  /* 0x00000000021872ca */ /* 0x004fe400000e0000 */
[----:B------:R-:W-:-:S13]  /*3d60*/  CS2R R2, SRZ ;  /* 0x0000000000027805 */ /* 0x000fda000001ff00 */
.L_x_87:
[C---:B------:R-:W-:Y:S02]  /*3d70*/  LEA R0, R8.reuse, UR8, 0x3 ;  /* 0x0000000808007c11 */ /* 0x040fe4000f8e18ff */
[----:B------:R-:W-:Y:S02]  /*3d80*/  SHF.L.U32 R4, R3, 0x1f, RZ ;  /* 0x0000001f03047819 */ /* 0x000fe400000006ff */
[----:B------:R-:W-:Y:S02]  /*3d90*/  LEA R5, R8, UR8, 0x4 ;  /* 0x0000000808057c11 */ /* 0x000fe4000f8e20ff */
[----:B------:R-:W1:Y:S02]  /*3da0*/  SYNCS.PHASECHK.TRANS64.TRYWAIT P0, [R0+URZ+0x150], R4 ;  /* 0x00015004000075a7 */ /* 0x000e6400080011ff */
[----:B-1-34-:R-:W-:Y:S05]  /*3db0*/  @!P0 BRA `(.L_x_80) ;  /* 0x0000006800c08947 */ /* 0x01afea0003800000 */
.L_x_204:
[----:B-1----:R-:W1:Y:S01]  /*3dc0*/  LDS.128 R4, [R5+0x1e0] ;  /* 0x0001e00005047984 */ /* 0x002e620000000c00 */
[----:B------:R-:W-:Y:S02]  /*3dd0*/  VIADD R0, R0, 0x160 ;  /* 0x0000016000007836 */ /* 0x000fe40000000000 */
[----:B------:R-:W-:Y:S01]  /*3de0*/  VIADD R8, R8, 0x1 ;  /* 0x0000000108087836 */ /* 0x000fe20000000000 */
[----:B------:R-:W-:Y:S01]  /*3df0*/  @!PT LDS RZ, [RZ] ;  /* 0x00000000fffff984 */ /* 0x000fe20000000800 */
[----:B------:R-:W-:Y:S01]  /*3e00*/  @!PT LDS RZ, [RZ] ;  /* 0x00000000fffff984 */ /* 0x000fe20000000800 */
[----:B------:R-:W-:Y:S01]  /*3e10*/  @!PT LDS RZ, [RZ] ;  /* 0x00000000fffff984 */ /* 0x000fe20000000800 */
[----:B------:R-:W-:Y:S01]  /*3e20*/  @!PT LDS RZ, [RZ] ;  /* 0x00000000fffff984 */ /* 0x000fe20000000800 */
[----:B------:R2:W-:Y:S06]  /*3e30*/  MEMBAR.ALL.CTA ;  /* 0x0000000000007992 */ /* 0x0005ec0000008000 */
[----:B--2---:R-:W2:Y:S01]  /*3e40*/  FENCE.VIEW.ASYNC.S ;  /* 0x00000000000073c6 */ /* 0x004ea20000000000 */
[----:B------:R-:W-:-:S04]  /*3e50*/  PRMT R0, RZ, 0x654, R0 ;  /* 0x00000654ff007816 */ /* 0x000fc80000000000 */
[----:B--2---:R2:W-:Y:S01]  /*3e60*/  SYNCS.ARRIVE.TRANS64.RED.A1T0 RZ, [R0+URZ], RZ ;  /* 0x000000ff00ff79a7 */ /* 0x0045e200081004ff */
[----:B-1----:R-:W-:Y:S01]  /*3e70*/  LOP3.LUT P1, RZ, R6, 0x1, RZ, 0xc0, !PT ;  /* 0x0000000106ff7812 */ /* 0x002fe2000782c0ff */
[----:B--2---:R-:W-:-:S12]  /*3e80*/  BRA.U UP2, `(.L_x_81) ;  /* 0x0000000102e07547 */ /* 0x004fd8000b800000 */
[----:B------:R-:W1:Y:S01]  /*3e90*/  LDCU UR6, c[0x0][0x38c] ;  /* 0x00007180ff0677ac */ /* 0x000e620008000800 */
[----:B------:R-:W-:Y:S02]  /*3ea0*/  PLOP3.LUT P2, PT, PT, PT, PT, 0x80, 0x8 ;  /* 0x000000000008781c */ /* 0x000fe40003f4f070 */
[----:B------:R-:W-:Y:S01]  /*3eb0*/  SHF.L.U32 R4, R9, 0x1f, RZ ;  /* 0x0000001f09047819 */ /* 0x000fe200000006ff */
[----:B------:R-:W-:Y:S02]  /*3ec0*/  ULEA UR10, UR22, UR8, 0x3 ;  /* 0x00000008160a7291 */ /* 0x000fe4000f8e18ff */
[----:B------:R-:W-:Y:S02]  /*3ed0*/  ULEA UR11, UR22, UR24, 0x7 ;  /* 0x00000018160b7291 */ /* 0x000fe4000f8e38ff */
[----:B-1----:R-:W-:-:S06]  /*3ee0*/  UISETP.GE.AND UP0, UPT, UR6, 0x1, UPT ;  /* 0x000000010600788c */ /* 0x002fcc000bf06270 */
[----:B------:R-:W-:-:S05]  /*3ef0*/  PLOP3.LUT P0, PT, PT, PT, UP0, 0x80, 0x8 ;  /* 0x000000000008781c */ /* 0x000fca0003f0f008 */
[----:B------:R-:W-:-:S08]  /*3f00*/  @UP0 ULEA UR6, UR21, UR8, 0x3 ;  /* 0x0000000815060291 */ /* 0x000fd0000f8e18ff */
[----:B------:R-:W-:-:S04]  /*3f10*/  @P0 SHF.L.U32 R0, R2, 0x1f, RZ ;  /* 0x0000001f02000819 */ /* 0x000fc800000006ff */
[----:B------:R1:W2:Y:S01]  /*3f20*/  @P0 SYNCS.PHASECHK.TRANS64.TRYWAIT P2, [UR6], R0 ;  /* 0x00000000ff0005a7 */ /* 0x0002a20008041106 */
[----:B------:R-:W3:Y:S02]  /*3f30*/  SYNCS.PHASECHK.TRANS64.TRYWAIT P0, [UR10+0x190], R4 ;  /* 0x00019004ff0075a7 */ /* 0x000ee4000800110a */
[----:B-123--:R-:W-:Y:S05]  /*3f40*/  @!P0 BRA `(.L_x_82) ;  /* 0x0000006800708947 */ /* 0x00efea0003800000 */
.L_x_206:
[----:B------:R-:W-:Y:S01]  /*3f50*/  UMOV UR19, UR20 ;  /* 0x0000001400137c82 */ /* 0x000fe20008000000 */
[----:B------:R-:W-:Y:S05]  /*3f60*/  BRA.U !UP0, `(.L_x_83) ;  /* 0x0000000108987547 */ /* 0x000fea000b800000 */
[----:B------:R-:W-:Y:S02]  /*3f70*/  UIADD3 UR19, UPT, UPT, UR23, UR20, URZ ;  /* 0x0000001417137290 */ /* 0x000fe4000fffe0ff */
[----:B------:R-:W-:Y:S01]  /*3f80*/  UPLOP3.LUT UP3, UPT, UPT, UPT, UPT, 0x40, 0x4 ;  /* 0x000000000004789c */ /* 0x000fe20003f6e870 */
[----:B------:R-:W-:Y:S01]  /*3f90*/  UMOV UR18, UR7 ;  /* 0x0000000700127c82 */ /* 0x000fe20008000000 */
[----:B------:R-:W-:-:S09]  /*3fa0*/  UMOV UR17, UR21 ;  /* 0x0000001500117c82 */ /* 0x000fd20008000000 */
.L_x_86:
[----:B--2---:R-:W-:Y:S01]  /*3fb0*/  ULEA UR9, UR17, UR8, 0x3 ;  /* 0x0000000811097291 */ /* 0x004fe2000f8e18ff */
[----:B---3--:R-:W-:Y:S11]  /*3fc0*/  @P2 BRA `(.L_x_84) ;  /* 0x00000000000c2947 */ /* 0x008ff60003800000 */
[----:B-1----:R-:W-:Y:S04]  /*3fd0*/  SHF.L.U32 R4, R2, 0x1f, RZ ;  /* 0x0000001f02047819 */ /* 0x002fe800000006ff */
[----:B------:R-:W1:Y:S02]  /*3fe0*/  SYNCS.PHASECHK.TRANS64.TRYWAIT P0, [UR9], R4 ;  /* 0x00000004ff0075a7 */ /* 0x000e640008001109 */
[----:B-1----:R-:W-:Y:S05]  /*3ff0*/  @!P0 BRA `(.L_x_85) ;  /* 0x00000068005c8947 */ /* 0x002fea0003800000 */
.L_x_84:
[----:B------:R-:W-:Y:S01]  /*4000*/  UISETP.NE.AND UP0, UPT, UR18, 0x1, UPT ;  /* 0x000000011200788c */ /* 0x000fe2000bf05270 */
[----:B------:R-:W-:Y:S01]  /*4010*/  PLOP3.LUT P2, PT, PT, PT, PT, 0x80, 0x8 ;  /* 0x000000000008781c */ /* 0x000fe20003f4f070 */
[----:B------:R-:W-:Y:S02]  /*4020*/  UIADD3 UR21, UPT, UPT, UR17, 0x1, URZ ;  /* 0x0000000111157890 */ /* 0x000fe4000fffe0ff */
[----:B------:R-:W-:Y:S02]  /*4030*/  ULEA UR30, UR17, UR15, 0x9 ;  /* 0x0000000f111e7291 */ /* 0x000fe4000f8e48ff */
[----:B------:R-:W-:Y:S01]  /*4040*/  UISETP.NE.AND UP1, UPT, UR21, 0x10, UPT ;  /* 0x000000101500788c */ /* 0x000fe2000bf25270 */
[----:B------:R-:W-:Y:S01]  /*4050*/  PLOP3.LUT P0, PT, PT, PT, UP0, 0x80, 0x8 ;  /* 0x000000000008781c */ /* 0x000fe20003f0f008 */
[----:B------:R-:W-:Y:S02]  /*4060*/  ULEA UR32, UR17, UR14, 0x8 ;  /* 0x0000000e11207291 */ /* 0x000fe4000f8e40ff */
[----:B------:R-:W-:Y:S02]  /*4070*/  USEL UR16, URZ, 0x1, UP1 ;  /* 0x00000001ff107887 */ /* 0x000fe40008800000 */
[----:B------:R-:W-:Y:S02]  /*4080*/  USEL UR21, UR21, URZ, UP1 ;  /* 0x000000ff15157287 */ /* 0x000fe40008800000 */
[----:B------:R-:W-:Y:S02]  /*4090*/  UIADD3 UR36, UPT, UPT, UR30, 0x2, URZ ;  /* 0x000000021e247890 */ /* 0x000fe4000fffe0ff */
[----:B------:R-:W-:Y:S01]  /*40a0*/  @UP0 ULEA UR6, UR21, UR8, 0x3 ;  /* 0x0000000815060291 */ /* 0x000fe2000f8e18ff */
[----:B------:R-:W-:Y:S01]  /*40b0*/  LOP3.LUT R2, R2, UR16, RZ, 0x3c, !PT ;  /* 0x0000001002027c12 */ /* 0x000fe2000f8e3cff */
[----:B------:R-:W-:Y:S02]  /*40c0*/  UIADD3 UR34, UPT, UPT, UR32, 0x2, URZ ;  /* 0x0000000220227890 */ /* 0x000fe4000fffe0ff */
[----:B------:R-:W-:Y:S01]  /*40d0*/  UIADD3 UR9, UPT, UPT, UR9, 0x80, URZ ;  /* 0x0000008009097890 */ /* 0x000fe2000fffe0ff */
[----:B-1----:R-:W-:Y:S01]  /*40e0*/  @P0 SHF.L.U32 R0, R2, 0x1f, RZ ;  /* 0x0000001f02000819 */ /* 0x002fe200000006ff */
[----:B------:R-:W-:Y:S01]  /*40f0*/  UMOV UR31, 0x80004020 ;  /* 0x80004020001f7882 */ /* 0x000fe20000000000 */
[----:B------:R-:W-:Y:S01]  /*4100*/  UMOV UR33, 0x80004020 ;  /* 0x8000402000217882 */ /* 0x000fe20000000000 */
[----:B------:R-:W-:Y:S01]  /*4110*/  UMOV UR37, 0x80004020 ;  /* 0x8000402000257882 */ /* 0x000fe20000000000 */
[----:B------:R2:W3:Y:S01]  /*4120*/  @P0 SYNCS.PHASECHK.TRANS64.TRYWAIT P2, [UR6], R0 ;  /* 0x00000000ff0005a7 */ /* 0x0004e20008041106 */
[----:B------:R-:W-:Y:S01]  /*4130*/  UIADD3 UR20, UPT, UPT, UR20, 0x1, URZ ;  /* 0x0000000114147890 */ /* 0x000fe2000fffe0ff */
[----:B------:R2:W-:Y:S01]  /*4140*/  UTCHMMA.2CTA gdesc[UR32], gdesc[UR30], tmem[UR11], tmem[UR28], idesc[UR29], UP3 ;  /* 0x00ff1c1e200075ea */ /* 0x0005e20009a0000b */
[----:B------:R-:W-:Y:S02]  /*4150*/  UIADD3 UR18, UPT, UPT, UR18, -0x1, URZ ;  /* 0xffffffff12127890 */ /* 0x000fe4000fffe0ff */
[----:B------:R-:W-:Y:S02]  /*4160*/  UISETP.NE.AND UP0, UPT, UR20, UR19, UPT ;  /* 0x000000131400728c */ /* 0x000fe4000bf05270 */
[----:B------:R-:W-:Y:S01]  /*4170*/  UPLOP3.LUT UP3, UPT, UPT, UPT, UPT, 0x80, 0x8 ;  /* 0x000000000008789c */ /* 0x000fe20003f6f070 */
[----:B------:R-:W-:Y:S01]  /*4180*/  UMOV UR35, 0x80004020 ;  /* 0x8000402000237882 */ /* 0x000fe20000000000 */
[----:B------:R-:W-:Y:S01]  /*4190*/  UMOV UR17, UR21 ;  /* 0x0000001500117c82 */ /* 0x000fe20008000000 */
[----:B------:R2:W-:Y:S01]  /*41a0*/  UTCHMMA.2CTA gdesc[UR34], gdesc[UR36], tmem[UR11], tmem[UR26], idesc[UR27], UPT ;  /* 0x00ff1a24220075ea */ /* 0x0005e2000ba0000b */
[----:B------:R2:W-:Y:S03]  /*41b0*/  UTCBAR.2CTA.MULTICAST [UR9], URZ, UR13 ;  /* 0x000000ff090073e9 */ /* 0x0005e6000820080d */
[----:B------:R-:W-:Y:S05]  /*41c0*/  BRA.U UP0, `(.L_x_86) ;  /* 0xfffffffd00787547 */ /* 0x000fea000b83ffff */
.L_x_83:
[----:B------:R-:W-:Y:S01]  /*41d0*/  UIADD3 UR10, UPT, UPT, UR10, 0x170, URZ ;  /* 0x000001700a0a7890 */ /* 0x000fe2000fffe0ff */
[----:B------:R-:W-:-:S08]  /*41e0*/  UMOV UR20, UR19 ;  /* 0x0000001300147c82 */ /* 0x000fd00008000000 */
[----:B------:R4:W-:Y:S01]  /*41f0*/  UTCBAR.2CTA.MULTICAST [UR10], URZ, UR12 ;  /* 0x000000ff0a0073e9 */ /* 0x0009e2000820080c */
[----:B------:R-:W-:Y:S02]  /*4200*/  NOP ;  /* 0x0000000000007918 */ /* 0x000fe40000000000 */
.L_x_81:
[----:B------:R-:W-:Y:S01]  /*4210*/  UIADD3 UR22, UPT, UPT, UR22, 0x1, URZ ;  /* 0x0000000116167890 */ /* 0x000fe2000fffe0ff */
[----:B------:R-:W-:-:S03]  /*4220*/  ISETP.NE.AND P0, PT, R8, 0x2, PT ;  /* 0x000000020800780c */ /* 0x000fc60003f05270 */
[----:B------:R-:W-:Y:S01]  /*4230*/  UISETP.NE.AND UP0, UPT, UR22, 0x4, UPT ;  /* 0x000000041600788c */ /* 0x000fe2000bf05270 */
[----:B-12---:R-:W-:Y:S02]  /*4240*/  SEL R0, RZ, 0x1, P0 ;  /* 0x00000001ff007807 */ /* 0x006fe40000000000 */
[----:B------:R-:W-:Y:S01]  /*4250*/  SEL R8, R8, RZ, P0 ;  /* 0x000000ff08087207 */ /* 0x000fe20000000000 */
[----:B------:R-:W-:Y:S01]  /*4260*/  USEL UR6, URZ, 0x1, UP0 ;  /* 0x00000001ff067887 */ /* 0x000fe20008000000 */
[----:B------:R-:W-:Y:S01]  /*4270*/  LOP3.LUT R3, R3, R0, RZ, 0x3c, !PT ;  /* 0x0000000003037212 */ /* 0x000fe200078e3cff */
[----:B------:R-:W-:-:S04]  /*4280*/  USEL UR22, UR22, URZ, UP0 ;  /* 0x000000ff16167287 */ /* 0x000fc80008000000 */
[----:B------:R-:W-:Y:S01]  /*4290*/  LOP3.LUT R9, R9, UR6, RZ, 0x3c, !PT ;  /* 0x0000000609097c12 */ /* 0x000fe2000f8e3cff */
[----:B------:R-:W-:Y:S07]  /*42a0*/  @P1 BRA `(.L_x_87) ;  /* 0xfffffff800b01947 */ /* 0x000fee000383ffff */
[----:B------:R-:W1:Y:S01]  /*42b0*/  S2UR UR6, SR_CgaCtaId ;  /* 0x00000000000679c3 */ /* 0x000e620000008800 */
[----:B------:R-:W-:Y:S01]  /*42c0*/  ELECT P0, URZ, PT ;  /* 0x0000000000ff782f */ /* 0x000fe20003800000 */
[----:B------:R-:W-:Y:S01]  /*42d0*/  HFMA2 R0, -RZ, RZ, 0, 5.9604644775390625e-08 ;  /* 0x00000001ff007431 */ /* 0x000fe200000001ff */
[----:B------:R-:W-:-:S05]  /*42e0*/  UMOV UR7, 0x40 ;  /* 0x0000004000077882 */ /* 0x000fca0000000000 */
[----:B------:R-:W-:Y:S01]  /*42f0*/  UVIRTCOUNT.DEALLOC.SMPOOL 0x80 ;  /* 0x000000800000784c */ /* 0x000fe20000000000 */
[----:B------:R-:W-:Y:S02]  /*4300*/  UISETP.NE.AND UP0, UPT, UR5, URZ, UPT ;  /* 0x000000ff0500728c */ /* 0x000fe4000bf05270 */
[----:B-1----:R-:W-:-:S09]  /*4310*/  ULEA UR6, UR6, UR7, 0x18 ;  /* 0x0000000706067291 */ /* 0x002fd2000f8ec0ff */
[----:B------:R1:W-:Y:S01]  /*4320*/  @P0 STS.U8 [UR6+0x1c], R0 ;  /* 0x00001c00ff000988 */ /* 0x0003e20008000006 */
[----:B------:R-:W-:Y:S05]  /*4330*/  BRA.U UP0, `(.L_x_88) ;  /* 0x0000000100a07547 */ /* 0x000fea000b800000 */
[----:B------:R-:W-:Y:S01]  /*4340*/  UIADD3 UR5, UPT, UPT, UR8, 0x190, URZ ;  /* 0x0000019008057890 */ /* 0x000fe2000fffe0ff */
[----:B------:R-:W-:-:S03]  /*4350*/  SHF.L.U32 R2, R9, 0x1f, RZ ;  /* 0x0000001f09027819 */ /* 0x000fc600000006ff */
[----:B------:R-:W-:-:S09]  /*4360*/  ULEA UR7, UR22, UR5, 0x3 ;  /* 0x0000000516077291 */ /* 0x000fd2000f8e18ff */
[----:B------:R-:W2:Y:S02]  /*4370*/  SYNCS.PHASECHK.TRANS64.TRYWAIT P0, [UR7], R2 ;  /* 0x00000002ff0075a7 */ /* 0x000ea40008001107 */
[----:B--2---:R-:W-:Y:S05]  /*4380*/  @!P0 BRA `(.L_x_89) ;  /* 0x0000006400908947 */ /* 0x004fea0003800000 */
.L_x_209:
[----:B------:R-:W-:-:S04]  /*4390*/  UIADD3 UR9, UPT, UPT, UR22, 0x1, URZ ;  /* 0x0000000116097890 */ /* 0x000fc8000fffe0ff */
[----:B------:R-:W-:-:S04]  /*43a0*/  UISETP.NE.AND UP1, UPT, UR9, 0x4, UPT ;  /* 0x000000040900788c */ /* 0x000fc8000bf25270 */
[----:B----4-:R-:W-:Y:S02]  /*43b0*/  USEL UR10, URZ, 0x1, UP1 ;  /* 0x00000001ff0a7887 */ /* 0x010fe40008800000 */
[----:B------:R-:W-:-:S04]  /*43c0*/  USEL UR9, UR9, URZ, UP1 ;  /* 0x000000ff09097287 */ /* 0x000fc80008800000 */
[----:B------:R-:W-:Y:S01]  /*43d0*/  ULEA UR7, UR9, UR5, 0x3 ;  /* 0x0000000509077291 */ /* 0x000fe2000f8e18ff */
[----:B-1----:R-:W-:-:S04]  /*43e0*/  LOP3.LUT R2, R9, UR10, RZ, 0x3c, !PT ;  /* 0x0000000a09027c12 */ /* 0x002fc8000f8e3cff */
[----:B------:R-:W-:-:S04]  /*43f0*/  SHF.L.U32 R3, R2, 0x1f, RZ ;  /* 0x0000001f02037819 */ /* 0x000fc800000006ff */
[----:B------:R-:W1:Y:S02]  /*4400*/  SYNCS.PHASECHK.TRANS64.TRYWAIT P0, [UR7], R3 ;  /* 0x00000003ff0075a7 */ /* 0x000e640008001107 */
[----:B-1----:R-:W-:Y:S05]  /*4410*/  @!P0 BRA `(.L_x_90) ;  /* 0x0000006400848947 */ /* 0x002fea0003800000 */
.L_x_211:
        /* <DEDUP_REMOVED lines=9> */
.L_x_213:
[----:B------:R-:W-:-:S04]  /*44b0*/  UIADD3 UR9, UPT, UPT, UR9, 0x1, URZ ;  /* 0x0000000109097890 */ /* 0x000fc8000fffe0ff */
[----:B------:R-:W-:-:S04]  /*44c0*/  UISETP.NE.AND UP1, UPT, UR9, 0x4, UPT ;  /* 0x000000040900788c */ /* 0x000fc8000bf25270 */
[----:B------:R-:W-:Y:S02]  /*44d0*/  USEL UR7, URZ, 0x1, UP1 ;  /* 0x00000001ff077887 */ /* 0x000fe40008800000 */
[----:B------:R-:W-:-:S04]  /*44e0*/  USEL UR9, UR9, URZ, UP1 ;  /* 0x000000ff09097287 */ /* 0x000fc80008800000 */
[----:B------:R-:W-:Y:S01]  /*44f0*/  ULEA UR9, UR9, UR5, 0x3 ;  /* 0x0000000509097291 */ /* 0x000fe2000f8e18ff */
[----:B------:R-:W-:-:S04]  /*4500*/  LOP3.LUT R2, R2, UR7, RZ, 0x3c, !PT ;  /* 0x0000000702027c12 */ /* 0x000fc8000f8e3cff */
[----:B------:R-:W-:Y:S01]  /*4510*/  SHF.L.U32 R2, R2, 0x1f, RZ ;  /* 0x0000001f02027819 */ /* 0x000fe200000006ff */
[----:B-1----:R-:W-:-:S04]  /*4520*/  IMAD.U32 R0, RZ, RZ, UR9 ;  /* 0x00000009ff007e24 */ /* 0x002fc8000f8e00ff */
[----:B------:R1:W2:Y:S03]  /*4530*/  SYNCS.PHASECHK.TRANS64.TRYWAIT P0, [R0+URZ], R2 ;  /* 0x00000002000075a7 */ /* 0x0002a600080011ff */
[----:B--2---:R-:W-:Y:S05]  /*4540*/  @!P0 NANOSLEEP.SYNCS 0x989680 ;  /* 0x009896800000895d */ /* 0x004fea0003900000 */
[----:B------:R-:W2:Y:S02]  /*4550*/  @!P0 SYNCS.PHASECHK.TRANS64 P0, [R0+URZ], R2 ;  /* 0x00000002000085a7 */ /* 0x000ea400080010ff */
[----:B--2---:R-:W-:Y:S05]  /*4560*/  @P0 BRA `(.L_x_92) ;  /* 0x0000000000200947 */ /* 0x004fea0003800000 */
.L_x_93:
[----:B--2---:R2:W4:Y:S02]  /*4570*/  SYNCS.PHASECHK.TRANS64.TRYWAIT P0, [R0+URZ], R2 ;  /* 0x00000002000075a7 */ /* 0x00452400080011ff */
[----:B----4-:R-:W-:Y:S05]  /*4580*/  @!P0 NANOSLEEP.SYNCS 0x989680 ;  /* 0x009896800000895d */ /* 0x010fea0003900000 */
[----:B------:R-:W4:Y:S02]  /*4590*/  @!P0 SYNCS.PHASECHK.TRANS64 P0, [R0+URZ], R2 ;  /* 0x00000002000085a7 */ /* 0x000f2400080010ff */
[----:B----4-:R-:W-:Y:S05]  /*45a0*/  @!P0 BRA `(.L_x_93) ;  /* 0xfffffffc00f08947 */ /* 0x010fea000383ffff */
[----:B------:R-:W-:Y:S05]  /*45b0*/  BRA `(.L_x_92) ;  /* 0x00000000000c7947 */ /* 0x000fea0003800000 */
.L_x_88:
[----:B------:R-:W-:-:S04]  /*45c0*/  UIADD3 UR5, UPT, UPT, UR8, 0x1d0, URZ ;  /* 0x000001d008057890 */ /* 0x000fc8000fffe0ff */
[----:B------:R-:W-:-:S09]  /*45d0*/  UPRMT UR5, UR4, 0x654, UR5 ;  /* 0x0000065404057896 */ /* 0x000fd20008000005 */
[----:B------:R-:W-:Y:S03]  /*45e0*/  SYNCS.ARRIVE.TRANS64.RED.A1T0 RZ, [UR5], RZ ;  /* 0x000000ffffff79a7 */ /* 0x000fe60008100405 */
.L_x_92:
[----:B-12---:R-:W-:Y:S01]  /*45f0*/  SHF.L.U32 R2, RZ, 0x1f, RZ ;  /* 0x0000001fff027819 */ /* 0x006fe200000006ff */
[----:B------:R-:W-:Y:S01]  /*4600*/  UIADD3 UR5, UPT, UPT, UR8, 0x1d0, URZ ;  /* 0x000001d008057890 */ /* 0x000fe2000fffe0ff */
[----:B------:R-:W-:Y:S02]  /*4610*/  PLOP3.LUT P0, PT, PT, PT, UP0, 0x80, 0x8 ;  /* 0x000000000008781c */ /* 0x000fe40003f0f008 */
[----:B------:R-:W1:Y:S02]  /*4620*/  SYNCS.PHASECHK.TRANS64.TRYWAIT P1, [UR8+0x1d0], R2 ;  /* 0x0001d002ff0075a7 */ /* 0x000e640008021108 */
[----:B-1----:R-:W-:Y:S09]  /*4630*/  @!P1 BRA `(.L_x_94) ;  /* 0x00000064002c9947 */ /* 0x002ff20003800000 */
.L_x_215:
[----:B------:R-:W-:Y:S01]  /*4640*/  @!UP0 UPRMT UR5, UR4, 0x654, UR5 ;  /* 0x0000065404058896 */ /* 0x000fe20008000005 */
[----:B------:R-:W-:Y:S02]  /*4650*/  UMOV UR8, 0xffff ;  /* 0x0000ffff00087882 */ /* 0x000fe40000000000 */
[----:B------:R-:W-:-:S06]  /*4660*/  UMOV UR4, 0x1 ;  /* 0x0000000100047882 */ /* 0x000fcc0000000000 */
[----:B------:R-:W-:Y:S01]  /*4670*/  @!P0 SYNCS.ARRIVE.TRANS64.RED.A1T0 RZ, [UR5], RZ ;  /* 0x000000ffffff89a7 */ /* 0x000fe20008100405 */
[----:B------:R-:W-:Y:S01]  /*4680*/  NOP ;  /* 0x0000000000007918 */ /* 0x000fe20000000000 */
[----:B-1----:R-:W1:Y:S01]  /*4690*/  LDS R0, [UR6+0x14] ;  /* 0x00001406ff007984 */ /* 0x002e620008000800 */
[----:B------:R-:W-:-:S04]  /*46a0*/  ULOP3.LUT UR5, UR24, 0xffff, URZ, 0xc0, !UPT ;  /* 0x0000ffff18057892 */ /* 0x000fc8000f8ec0ff */
[----:B------:R-:W-:-:S04]  /*46b0*/  USHF.R.U32.HI UR5, URZ, 0x5, UR5 ;  /* 0x00000005ff057899 */ /* 0x000fc80008011605 */
[----:B------:R-:W-:Y:S02]  /*46c0*/  USHF.L.U32 UR8, UR8, UR5, URZ ;  /* 0x0000000508087299 */ /* 0x000fe400080006ff */
[----:B------:R-:W-:-:S04]  /*46d0*/  USHF.L.U32 UR4, UR4, UR5, URZ ;  /* 0x0000000504047299 */ /* 0x000fc800080006ff */
[----:B-1----:R-:W-:-:S04]  /*46e0*/  LOP3.LUT R0, R0, UR8, RZ, 0xc0, !PT ;  /* 0x0000000800007c12 */ /* 0x002fc8000f8ec0ff */
[----:B------:R-:W-:-:S13]  /*46f0*/  ISETP.NE.AND P0, PT, R0, UR8, PT ;  /* 0x0000000800007c0c */ /* 0x000fda000bf05270 */
[----:B------:R-:W-:Y:S05]  /*4700*/  @P0 BRA `(.L_x_95) ;  /* 0x0000000000580947 */ /* 0x000fea0003800000 */
[----:B------:R-:W1:Y:S02]  /*4710*/  LDS R0, [UR6+0x18] ;  /* 0x00001806ff007984 */ /* 0x000e640008000800 */
[----:B-1----:R-:W-:-:S04]  /*4720*/  LOP3.LUT R0, R0, UR4, RZ, 0xc0, !PT ;  /* 0x0000000400007c12 */ /* 0x002fc8000f8ec0ff */
[----:B------:R-:W-:-:S13]  /*4730*/  ISETP.NE.AND P0, PT, R0, UR4, PT ;  /* 0x0000000400007c0c */ /* 0x000fda000bf05270 */
[----:B------:R-:W-:Y:S05]  /*4740*/  @P0 BRA `(.L_x_96) ;  /* 0x00000000003c0947 */ /* 0x000fea0003800000 */
[----:B------:R-:W1:Y:S01]  /*4750*/  S2R R2, SR_LANEID ;  /* 0x0000000000027919 */ /* 0x000e620000000000 */
[----:B------:R-:W-:Y:S01]  /*4760*/  ULOP3.LUT UR8, URZ, UR8, URZ, 0x33, !UPT ;  /* 0x00000008ff087292 */ /* 0x000fe2000f8e33ff */
[----:B------:R-:W-:Y:S02]  /*4770*/  VOTEU.ANY UR7, UPT, PT ;  /* 0x0000000000077886 */ /* 0x000fe400038e0100 */
[----:B------:R-:W-:-:S03]  /*4780*/  UFLO.U32 UR7, UR7 ;  /* 0x00000007000772bd */ /* 0x000fc600080e0000 */
[----:B------:R-:W-:-:S04]  /*4790*/  IMAD.U32 R0, RZ, RZ, UR8 ;  /* 0x00000008ff007e24 */ /* 0x000fc8000f8e00ff */
[----:B------:R2:W3:Y:S02]  /*47a0*/  REDUX UR5, R0 ;  /* 0x00000000000573c4 */ /* 0x0004e40000000000 */
[----:B------:R1:W-:Y:S02]  /*47b0*/  UTCATOMSWS.AND URZ, UR8 ;  /* 0x0000000800ff79e3 */ /* 0x0003e40008000000 */
[----:B-1----:R-:W-:Y:S02]  /*47c0*/  ISETP.EQ.U32.AND P0, PT, R2, UR7, PT ;  /* 0x0000000702007c0c */ /* 0x002fe4000bf02070 */
[----:B--2---:R-:W-:Y:S02]  /*47d0*/  LOP3.LUT R0, RZ, UR4, RZ, 0x33, !PT ;  /* 0x00000004ff007c12 */ /* 0x004fe4000f8e33ff */
[----:B---3--:R-:W-:Y:S02]  /*47e0*/  MOV R2, UR5 ;  /* 0x0000000500027c02 */ /* 0x008fe40008000f00 */
[----:B------:R-:W1:Y:S07]  /*47f0*/  REDUX UR4, R0 ;  /* 0x00000000000473c4 */ /* 0x000e6e0000000000 */
[----:B------:R2:W-:Y:S01]  /*4800*/  @P0 ATOMS.AND RZ, [UR6+0x14], R2 ;  /* 0x00001402ffff098c */ /* 0x0005e2000a800006 */
[----:B-1----:R-:W-:-:S05]  /*4810*/  IMAD.U32 R0, RZ, RZ, UR4 ;  /* 0x00000004ff007e24 */ /* 0x002fca000f8e00ff */
[----:B------:R2:W-:Y:S01]  /*4820*/  @P0 ATOMS.AND RZ, [UR6+0x18], R0 ;  /* 0x00001800ffff098c */ /* 0x0005e2000a800006 */
[----:B------:R-:W-:Y:S05]  /*4830*/  BRA `(.L_x_97) ;  /* 0x0000000000147947 */ /* 0x000fea0003800000 */
.L_x_96:
[----:B------:R-:W-:Y:S02]  /*4840*/  MOV R2, 0x4860 ;  /* 0x0000486000027802 */ /* 0x000fe40000000f00 */
[----:B---345:R-:W-:Y:S05]  /*4850*/  CALL.REL.NOINC `($__internal_0_$__cuda_sm10x_tcgen05_guardrail_trap_col_being_dealloced_not_returned_by_alloc) ;  /* 0x00000068000c7944 */ /* 0x038fea0003c00000 */
[----:B------:R-:W-:Y:S05]  /*4860*/  BRA `(.L_x_97) ;  /* 0x0000000000087947 */ /* 0x000fea0003800000 */
.L_x_95:
[----:B------:R-:W-:Y:S02]  /*4870*/  MOV R2, 0x4890 ;  /* 0x0000489000027802 */ /* 0x000fe40000000f00 */
[----:B---345:R-:W-:Y:S05]  /*4880*/  CALL.REL.NOINC `($__internal_2_$__cuda_sm10x_tcgen05_guardrail_trap_unallocated_columns_being_dealloced) ;  /* 0x0000006800187944 */ /* 0x038fea0003c00000 */
.L_x_97:
[----:B------:R-:W-:Y:S01]  /*4890*/  NOP ;  /* 0x0000000000007918 */ /* 0x000fe20000000000 */
[----:B----4-:R-:W-:Y:S05]  /*48a0*/  EXIT ;  /* 0x000000000000794d */ /* 0x010fea0003800000 */
.L_x_68:
[----:B------:R-:W-:-:S09]  /*48b0*/  UISETP.NE.OR UP5, UPT, UR10, 0x3, !UP5 ;  /* 0x000000030a00788c */ /* 0x000fd2000efa5670 */
[----:B------:R-:W-:Y:S05]  /*48c0*/  BRA.U UP5, `(.L_x_98) ;  /* 0x0000001105747547 */ /* 0x000fea000b800000 */
[----:B------:R-:W1:Y:S01]  /*48d0*/  LDC R0, c[0x0][0xb30] ;  /* 0x0002cc00ff007b82 */ /* 0x000e620000000800 */
[----:B------:R-:W2:Y:S01]  /*48e0*/  LDCU.64 UR8, c[0x0][0x888] ;  /* 0x00011100ff0877ac */ /* 0x000ea20008000a00 */
[----:B------:R-:W-:Y:S02]  /*48f0*/  HFMA2 R27, -RZ, RZ, 0, 0 ;  /* 0x00000000ff1b7431 */ /* 0x000fe400000001ff */
[----:B------:R-:W-:Y:S01]  /*4900*/  IMAD.MOV.U32 R29, RZ, RZ, 0x1 ;  /* 0x00000001ff1d7424 */ /* 0x000fe200078e00ff */
[----:B------:R-:W-:Y:S01]  /*4910*/  MOV R25, 0x2000 ;  /* 0x0000200000197802 */ /* 0x000fe20000000f00 */
[----:B------:R-:W3:Y:S01]  /*4920*/  LDCU.64 UR4, c[0x0][0x890] ;  /* 0x00011200ff0477ac */ /* 0x000ee20008000a00 */
[----:B------:R-:W-:Y:S01]  /*4930*/  IMAD.MOV.U32 R28, RZ, RZ, RZ ;  /* 0x000000ffff1c7224 */ /* 0x000fe200078e00ff */
[----:B------:R-:W4:Y:S01]  /*4940*/  LDC R24, c[0x0][0x370] ;  /* 0x0000dc00ff187b82 */ /* 0x000f220000000800 */
[----:B------:R-:W-:Y:S01]  /*4950*/  UMOV UR7, 0x400 ;  /* 0x0000040000077882 */ /* 0x000fe20000000000 */
[----:B------:R-:W-:-:S02]  /*4960*/  UPLOP3.LUT UP1, UPT, UPT, UPT, UPT, 0x40, 0x4 ;  /* 0x000000000004789c */ /* 0x000fc40003f2e870 */
[----:B------:R-:W-:-:S04]  /*4970*/  ULEA UR7, UR37, UR7, 0x18 ;  /* 0x0000000725077291 */ /* 0x000fc8000f8ec0ff */
[----:B------:R-:W4:Y:S01]  /*4980*/  LDC R3, c[0x0][0xb0c] ;  /* 0x0002c300ff037b82 */ /* 0x000f220000000800 */
[----:B------:R-:W-:Y:S02]  /*4990*/  UIADD3 UR13, UPT, UPT, UR7, 0x118, URZ ;  /* 0x00000118070d7890 */ /* 0x000fe4000fffe0ff */
[----:B--2---:R-:W-:Y:S02]  /*49a0*/  UISETP.NE.U32.AND UP3, UPT, UR8, URZ, UPT ;  /* 0x000000ff0800728c */ /* 0x004fe4000bf65070 */
[----:B------:R-:W-:Y:S02]  /*49b0*/  UIADD3 UR41, UPT, UPT, UR7, 0x100, URZ ;  /* 0x0000010007297890 */ /* 0x000fe4000fffe0ff */
[----:B---3--:R-:W-:Y:S01]  /*49c0*/  UISETP.NE.U32.AND UP4, UPT, UR4, URZ, UPT ;  /* 0x000000ff0400728c */ /* 0x008fe2000bf85070 */
[----:B------:R-:W2:Y:S01]  /*49d0*/  LDC R18, c[0x0][0xb20] ;  /* 0x0002c800ff127b82 */ /* 0x000ea20000000800 */
[----:B-1----:R-:W-:Y:S01]  /*49e0*/  ISETP.NE.AND P1, PT, R0, 0x1, PT ;  /* 0x000000010000780c */ /* 0x002fe20003f25270 */
[----:B------:R-:W-:-:S02]  /*49f0*/  UISETP.NE.AND.EX UP3, UPT, UR9, URZ, UPT, UP3 ;  /* 0x000000ff0900728c */ /* 0x000fc4000bf65330 */
[----:B------:R-:W-:Y:S02]  /*4a00*/  UIADD3 UR33, UPT, UPT, UR7, 0x108, URZ ;  /* 0x0000010807217890 */ /* 0x000fe4000fffe0ff */
[----:B------:R-:W-:Y:S02]  /*4a10*/  UIADD3 UR25, UPT, UPT, UR7, 0x110, URZ ;  /* 0x0000011007197890 */ /* 0x000fe4000fffe0ff */
[----:B------:R-:W1:Y:S01]  /*4a20*/  LDC.64 R30, c[0x0][0x348] ;  /* 0x0000d200ff1e7b82 */ /* 0x000e620000000a00 */
[----:B------:R-:W-:Y:S02]  /*4a30*/  UPRMT UR13, UR37, 0x654, UR13 ;  /* 0x00000654250d7896 */ /* 0x000fe4000800000d */
[----:B------:R-:W-:-:S05]  /*4a40*/  UISETP.NE.AND.EX UP4, UPT, UR5, URZ, UPT, UP4 ;  /* 0x000000ff0500728c */ /* 0x000fca000bf85340 */
[----:B------:R-:W3:Y:S08]  /*4a50*/  LDC.64 R16, c[0x0][0xb10] ;  /* 0x0002c400ff107b82 */ /* 0x000ef00000000a00 */
[----:B------:R-:W1:Y:S08]  /*4a60*/  LDC.64 R6, c[0x0][0xb18] ;  /* 0x0002c600ff067b82 */ /* 0x000e700000000a00 */
[----:B------:R-:W1:Y:S08]  /*4a70*/  LDC.64 R4, c[0x0][0xb28] ;  /* 0x0002ca00ff047b82 */ /* 0x000e700000000a00 */
[----:B--2-4-:R-:W1:Y:S02]  /*4a80*/  LDC R19, c[0x0][0x374] ;  /* 0x0000dd00ff137b82 */ /* 0x014e640000000800 */
.L_x_109:
[C---:B------:R-:W-:Y:S02]  /*4a90*/  LEA R0, R28.reuse, UR7, 0x3 ;  /* 0x000000071c007c11 */ /* 0x040fe4000f8e18ff */
[----:B------:R-:W-:Y:S02]  /*4aa0*/  SHF.L.U32 R2, R27, 0x1f, RZ ;  /* 0x0000001f1b027819 */ /* 0x000fe400000006ff */
[----:B------:R-:W-:Y:S02]  /*4ab0*/  LEA R20, R28, UR7, 0x4 ;  /* 0x000000071c147c11 */ /* 0x000fe4000f8e20ff */
[----:B--2---:R-:W2:Y:S02]  /*4ac0*/  SYNCS.PHASECHK.TRANS64.TRYWAIT P0, [R0+URZ+0x150], R2 ;  /* 0x00015002000075a7 */ /* 0x004ea400080011ff */
[----:B--2---:R-:W-:Y:S05]  /*4ad0*/  @!P0 BRA `(.L_x_99) ;  /* 0x00000060001c8947 */ /* 0x004fea0003800000 */
.L_x_216:
[----:B------:R-:W-:Y:S01]  /*4ae0*/  ISETP.GE.AND P0, PT, R40, 0x1, PT ;  /* 0x000000012800780c */ /* 0x000fe20003f06270 */
[----:B------:R-:W4:Y:S01]  /*4af0*/  LDS.128 R20, [R20+0x1e0] ;  /* 0x0001e00014147984 */ /* 0x000f220000000c00 */
[----:B--2---:R-:W-:Y:S01]  /*4b00*/  VIADD R0, R0, 0x160 ;  /* 0x0000016000007836 */ /* 0x004fe20000000000 */
[----:B------:R-:W-:Y:S01]  /*4b10*/  @!PT LDS RZ, [RZ] ;  /* 0x00000000fffff984 */ /* 0x000fe20000000800 */
[----:B------:R-:W-:Y:S01]  /*4b20*/  @!PT LDS RZ, [RZ] ;  /* 0x00000000fffff984 */ /* 0x000fe20000000800 */
[----:B------:R-:W-:Y:S01]  /*4b30*/  @!PT LDS RZ, [RZ] ;  /* 0x00000000fffff984 */ /* 0x000fe20000000800 */
[----:B------:R-:W-:Y:S01]  /*4b40*/  @!PT LDS RZ, [RZ] ;  /* 0x00000000fffff984 */ /* 0x000fe20000000800 */
[----:B------:R2:W-:Y:S06]  /*4b50*/  MEMBAR.ALL.CTA ;  /* 0x0000000000007992 */ /* 0x0005ec0000008000 */
[----:B--2---:R-:W2:Y:S01]  /*4b60*/  FENCE.VIEW.ASYNC.S ;  /* 0x00000000000073c6 */ /* 0x004ea20000000000 */
[----:B------:R-:W-:Y:S04]  /*4b70*/  PRMT R0, RZ, 0x654, R0 ;  /* 0x00000654ff007816 */ /* 0x000fe80000000000 */
[----:B--2---:R2:W-:Y:S01]  /*4b80*/  SYNCS.ARRIVE.TRANS64.RED.A1T0 RZ, [R0+URZ], RZ ;  /* 0x000000ff00ff79a7 */ /* 0x0045e200081004ff */
[----:B----4-:R-:W-:Y:S11]  /*4b90*/  LOP3.LUT P3, RZ, R22, 0x1, RZ, 0xc0, !PT ;  /* 0x0000000116ff7812 */ /* 0x010ff6000786c0ff */
[----:B------:R-:W-:Y:S02]  /*4ba0*/  @!UPT UIADD3 URZ, UPT, UPT, URZ, URZ, URZ ;  /* 0x000000fffffff290 */ /* 0x000fe4000fffe0ff */
[----:B------:R-:W-:Y:S02]  /*4bb0*/  @P3 MOV R11, R20 ;  /* 0x00000014000b3202 */ /* 0x000fe40000000f00 */
[----:B------:R-:W-:Y:S01]  /*4bc0*/  @P3 LOP3.LUT R10, R21, 0xffff, RZ, 0xc0, !PT ;  /* 0x0000ffff150a3812 */ /* 0x000fe200078ec0ff */
[----:B--2---:R-:W-:Y:S06]  /*4bd0*/  @!P0 BRA `(.L_x_100) ;  /* 0x0000000000a48947 */ /* 0x004fec0003800000 */
[-C--:B-1----:R-:W-:Y:S01]  /*4be0*/  IMAD.HI.U32 R0, R19, R7.reuse, RZ ;  /* 0x0000000713007227 */ /* 0x082fe200078e00ff */
[----:B------:R-:W-:Y:S02]  /*4bf0*/  ISETP.NE.AND P0, PT, R6, 0x1, PT ;  /* 0x000000010600780c */ /* 0x000fe40003f05270 */
[----:B------:R-:W-:Y:S01]  /*4c00*/  ISETP.NE.AND P2, PT, R40, 0x1, PT ;  /* 0x000000012800780c */ /* 0x000fe20003f45270 */
[----:B---3--:R-:W-:Y:S01]  /*4c10*/  IMAD.HI.U32 R9, R24, R16, RZ ;  /* 0x0000001018097227 */ /* 0x008fe200078e00ff */
[----:B------:R-:W-:Y:S02]  /*4c20*/  SHF.R.U32.HI R0, RZ, R18, R0 ;  /* 0x00000012ff007219 */ /* 0x000fe40000011600 */
[----:B------:R-:W-:Y:S01]  /*4c30*/  ISETP.NE.AND P4, PT, R3, 0x1, PT ;  /* 0x000000010300780c */ /* 0x000fe20003f85270 */
[----:B------:R-:W-:Y:S01]  /*4c40*/  IMAD.HI.U32 R13, R10, R7, RZ ;  /* 0x000000070a0d7227 */ /* 0x000fe200078e00ff */
[----:B------:R-:W-:Y:S02]  /*4c50*/  SHF.R.U32.HI R9, RZ, R17, R9 ;  /* 0x00000011ff097219 */ /* 0x000fe40000011609 */
[----:B------:R-:W-:Y:S01]  /*4c60*/  SEL R0, R19, R0, !P0 ;  /* 0x0000000013007207 */ /* 0x000fe20004000000 */
[----:B------:R-:W-:Y:S01]  /*4c70*/  IMAD.HI.U32 R12, R11, R16, RZ ;  /* 0x000000100b0c7227 */ /* 0x000fe200078e00ff */
[----:B------:R-:W-:Y:S03]  /*4c80*/  SEL R9, R24, R9, !P4 ;  /* 0x0000000918097207 */ /* 0x000fe60006000000 */
[-C--:B------:R-:W-:Y:S01]  /*4c90*/  IMAD.HI.U32 R8, R0, R4.reuse, RZ ;  /* 0x0000000400087227 */ /* 0x080fe200078e00ff */
[----:B------:R-:W-:Y:S03]  /*4ca0*/  SHF.R.U32.HI R12, RZ, R17, R12 ;  /* 0x00000011ff0c7219 */ /* 0x000fe6000001160c */
[----:B------:R-:W-:Y:S01]  /*4cb0*/  IMAD.HI.U32 R2, R9, R4, RZ ;  /* 0x0000000409027227 */ /* 0x000fe200078e00ff */
[-C--:B------:R-:W-:Y:S02]  /*4cc0*/  @P2 SHF.R.U32.HI R0, RZ, R5.reuse, R8 ;  /* 0x00000005ff002219 */ /* 0x080fe40000011608 */
[----:B------:R-:W-:Y:S02]  /*4cd0*/  SHF.R.U32.HI R8, RZ, R18, R13 ;  /* 0x00000012ff087219 */ /* 0x000fe4000001160d */
[----:B------:R-:W-:Y:S01]  /*4ce0*/  @P2 SHF.R.U32.HI R9, RZ, R5, R2 ;  /* 0x00000005ff092219 */ /* 0x000fe20000011602 */
[----:B------:R-:W-:Y:S01]  /*4cf0*/  IMAD R0, R40, R0, RZ ;  /* 0x0000000028007224 */ /* 0x000fe200078e02ff */
[----:B------:R-:W-:Y:S02]  /*4d00*/  SEL R8, R10, R8, !P0 ;  /* 0x000000080a087207 */ /* 0x000fe40004000000 */
[----:B------:R-:W-:Y:S01]  /*4d10*/  SEL R2, R11, R12, !P4 ;  /* 0x0000000c0b027207 */ /* 0x000fe20006000000 */
[----:B------:R-:W-:Y:S01]  /*4d20*/  IMAD R12, R40, R9, RZ ;  /* 0x00000009280c7224 */ /* 0x000fe200078e02ff */
[C---:B------:R-:W-:Y:S01]  /*4d30*/  ISETP.GE.AND P0, PT, R8.reuse, R0, PT ;  /* 0x000000000800720c */ /* 0x040fe20003f06270 */
[----:B------:R-:W-:Y:S03]  /*4d40*/  IMAD.HI.U32 R0, R8, R4, RZ ;  /* 0x0000000408007227 */ /* 0x000fe600078e00ff */
[----:B------:R-:W-:Y:S02]  /*4d50*/  ISETP.GE.OR P0, PT, R2, R12, P0 ;  /* 0x0000000c0200720c */ /* 0x000fe40000706670 */
[-C--:B------:R-:W-:Y:S04]  /*4d60*/  SHF.R.U32.HI R0, RZ, R5.reuse, R0 ;  /* 0x00000005ff007219 */ /* 0x080fe80000011600 */
[----:B------:R-:W-:Y:S05]  /*4d70*/  SEL R13, R8, R0, !P2 ;  /* 0x00000000080d7207 */ /* 0x000fea0005000000 */
[----:B------:R-:W-:Y:S02]  /*4d80*/  IMAD.MOV R12, RZ, RZ, -R13 ;  /* 0x000000ffff0c7224 */ /* 0x000fe400078e0a0d */
[----:B------:R-:W-:Y:S04]  /*4d90*/  @!P0 IMAD.HI.U32 R0, R2, R4, RZ ;  /* 0x0000000402008227 */ /* 0x000fe800078e00ff */
[----:B------:R-:W-:Y:S01]  /*4da0*/  IMAD R12, R40, R12, R8 ;  /* 0x0000000c280c7224 */ /* 0x000fe200078e0208 */
[----:B------:R-:W-:Y:S04]  /*4db0*/  @!P0 SHF.R.U32.HI R0, RZ, R5, R0 ;  /* 0x00000005ff008219 */ /* 0x000fe80000011600 */
[----:B------:R-:W-:Y:S04]  /*4dc0*/  @!P0 SEL R0, R2, R0, !P2 ;  /* 0x0000000002008207 */ /* 0x000fe80005000000 */
[----:B------:R-:W-:Y:S01]  /*4dd0*/  @!P0 IADD3 R13, PT, PT, R13, -R0, RZ ;  /* 0x800000000d0d8210 */ /* 0x000fe20007ffe0ff */
[----:B------:R-:W-:Y:S01]  /*4de0*/  @!P0 IMAD R0, R9, R12, R0 ;  /* 0x0000000c09008224 */ /* 0x000fe200078e0200 */
[----:B------:R-:W-:Y:S01]  /*4df0*/  IADD3 R9, PT, PT, -R8, RZ, RZ ;  /* 0x000000ff08097210 */ /* 0x000fe20007ffe1ff */
[--C-:B------:R-:W-:Y:S02]  /*4e00*/  IMAD.MOV R12, RZ, RZ, -R2.reuse ;  /* 0x000000ffff0c7224 */ /* 0x100fe400078e0a02 */
[----:B------:R-:W-:Y:S02]  /*4e10*/  @!P0 IMAD R8, R13, R40, R2 ;  /* 0x000000280d088224 */ /* 0x000fe400078e0202 */
[----:B------:R-:W-:Y:S02]  /*4e20*/  @!P0 IMAD.MOV.U32 R2, RZ, RZ, R0 ;  /* 0x000000ffff028224 */ /* 0x000fe400078e0000 */
[----:B------:R-:W-:Y:S02]  /*4e30*/  IMAD R11, R3, R12, R11 ;  /* 0x0000000c030b7224 */ /* 0x000fe400078e020b */
[----:B------:R-:W-:Y:S02]  /*4e40*/  IMAD R10, R6, R9, R10 ;  /* 0x00000009060a7224 */ /* 0x000fe400078e020a */
[----:B------:R-:W-:Y:S02]  /*4e50*/  IMAD R11, R2, R3, R11 ;  /* 0x00000003020b7224 */ /* 0x000fe400078e020b */
[----:B------:R-:W-:Y:S02]  /*4e60*/  IMAD R10, R8, R6, R10 ;  /* 0x00000006080a7224 */ /* 0x000fe400078e020a */
.L_x_100:
[----:B------:R-:W-:Y:S05]  /*4e70*/  BRA.U UP1, `(.L_x_101) ;  /* 0x0000000101107547 */ /* 0x000fea000b800000 */
[----:B------:R-:W-:Y:S04]  /*4e80*/  MOV R2, UR6 ;  /* 0x0000000600027c02 */ /* 0x000fe80008000f00 */
[----:B------:R-:W-:Y:S04]  /*4e90*/  SHF.L.U32 R2, R2, 0x1f, RZ ;  /* 0x0000001f02027819 */ /* 0x000fe800000006ff */
[----:B------:R-:W2:Y:S02]  /*4ea0*/  SYNCS.PHASECHK.TRANS64.TRYWAIT P0, [UR7+0x148], R2 ;  /* 0x00014802ff0075a7 */ /* 0x000ea40008001107 */
[----:B--2---:R-:W-:Y:S05]  /*4eb0*/  @!P0 BRA `(.L_x_102) ;  /* 0x0000005c00388947 */ /* 0x004fea0003800000 */
.L_x_101:
[----:B------:R-:W-:Y:S02]  /*4ec0*/  R2UR UR42, R15 ;  /* 0x000000000f2a72ca */ /* 0x000fe400000e0000 */
[----:B------:R-:W-:Y:S02]  /*4ed0*/  R2UR UR43, R14 ;  /* 0x000000000e2b72ca */ /* 0x000fe400000e0000 */
[----:B------:R-:W-:Y:S02]  /*4ee0*/  ISETP.NE.U32.AND P2, PT, RZ, UR4, PT ;  /* 0x00000004ff007c0c */ /* 0x000fe4000bf45070 */
[----:B------:R-:W-:Y:S02]  /*4ef0*/  SHF.L.U32 R14, R29, 0x1f, RZ ;  /* 0x0000001f1d0e7819 */ /* 0x000fe400000006ff */
[----:B------:R-:W-:Y:S05]  /*4f00*/  ISETP.NE.AND.EX P2, PT, RZ, UR5, PT, P2 ;  /* 0x00000005ff007c0c */ /* 0x000fea000bf45320 */
[----:B------:R-:W-:Y:S02]  /*4f10*/  USHF.L.U32 UR42, UR42, 0x8, URZ ;  /* 0x000000082a2a7899 */ /* 0x000fe400080006ff */
[----:B------:R-:W-:Y:S01]  /*4f20*/  USHF.L.U32 UR43, UR43, 0x6, URZ ;  /* 0x000000062b2b7899 */ /* 0x000fe200080006ff */
[----:B------:R-:W-:Y:S11]  /*4f30*/  BRA.U !UP4, `(.L_x_103) ;  /* 0x000000010c347547 */ /* 0x000ff6000b800000 */
[----:B------:R-:W-:Y:S01]  /*4f40*/  UPLOP3.LUT UP0, UPT, UPT, UPT, UP3, 0x80, 0x8 ;  /* 0x000000000008789c */ /* 0x000fe20003f0f030 */
[----:B--2---:R-:W-:Y:S02]  /*4f50*/  HFMA2 R0, -RZ, RZ, 0, 5.9604644775390625e-08 ;  /* 0x00000001ff007431 */ /* 0x004fe400000001ff */
[----:B------:R-:W-:Y:S03]  /*4f60*/  IMAD.MOV.U32 R92, RZ, RZ, 0x1 ;  /* 0x00000001ff5c7424 */ /* 0x000fe600078e00ff */
[----:B------:R-:W-:Y:S05]  /*4f70*/  PLOP3.LUT P0, PT, PT, PT, UP0, 0x80, 0x8 ;  /* 0x000000000008781c */ /* 0x000fea0003f0f008 */
[----:B------:R-:W2:Y:S01]  /*4f80*/  @UP0 LDCU.64 UR10, c[0x0][0x888] ;  /* 0x00011100ff0a07ac */ /* 0x000ea20008000a00 */
[----:B------:R-:W-:Y:S07]  /*4f90*/  @UP0 UIMAD UR8, UR36, UR4, URZ ;  /* 0x00000004240802a4 */ /* 0x000fee000f8e02ff */
[----:B------:R-:W-:Y:S01]  /*4fa0*/  @!P0 PRMT R92, R0, 0x7610, R92 ;  /* 0x00007610005c8816 */ /* 0x000fe2000000005c */
[----:B--2---:R-:W-:Y:S03]  /*4fb0*/  @UP0 UIMAD.WIDE UR10, UR8, 0x4, UR10 ;  /* 0x00000004080a08a5 */ /* 0x004fe6000f8e020a */
[----:B------:R-:W2:Y:S03]  /*4fc0*/  @!UP0 LDCU UR8, c[0x0][0x880] ;  /* 0x00011000ff0887ac */ /* 0x000ea60008000800 */
[----:B------:R-:W-:Y:S01]  /*4fd0*/  IMAD.U32 R8, RZ, RZ, UR10 ;  /* 0x0000000aff087e24 */ /* 0x000fe2000f8e00ff */
[----:B------:R-:W-:Y:S05]  /*4fe0*/  MOV R9, UR11 ;  /* 0x0000000b00097c02 */ /* 0x000fea0008000f00 */
[----:B-----5:R4:W5:Y:S02]  /*4ff0*/  @P0 LDG.E R49, desc[UR46][R8.64] ;  /* 0x0000002e08310981 */ /* 0x020964000c1e1900 */
[----:B--2-4-:R-:W-:Y:S07]  /*5000*/  @!P0 IMAD.U32 R49, RZ, RZ, UR8 ;  /* 0x00000008ff318e24 */ /* 0x014fee000f8e00ff */
.L_x_103:
[----:B-----5:R-:W-:Y:S01]  /*5010*/  @!P2 FSETP.EQ.AND P0, PT, R49, RZ, PT ;  /* 0x000000ff3100a20b */ /* 0x020fe20003f02000 */
[----:B------:R-:W-:Y:S01]  /*5020*/  @!UPT UIADD3 URZ, UPT, UPT, URZ, URZ, URZ ;  /* 0x000000fffffff290 */ /* 0x000fe2000fffe0ff */
[----:B------:R-:W-:Y:S11]  /*5030*/  @!P2 BRA `(.L_x_104) ;  /* 0x000000000014a947 */ /* 0x000ff60003800000 */
[----:B------:R-:W-:Y:S02]  /*5040*/  LOP3.LUT P2, RZ, R92, 0xff, RZ, 0xc0, !PT ;  /* 0x000000ff5cff7812 */ /* 0x000fe4000784c0ff */
[----:B------:R-:W-:Y:S04]  /*5050*/  PLOP3.LUT P0, PT, PT, PT, UP0, 0x80, 0x8 ;  /* 0x000000000008781c */ /* 0x000fe80003f0f008 */
[----:B------:R-:W-:Y:S07]  /*5060*/  PLOP3.LUT P0, PT, P0, PT, PT, 0x8, 0x80 ;  /* 0x000000000080781c */ /* 0x000fee000070e170 */
[----:B------:R-:W-:Y:S11]  /*5070*/  @P2 FSETP.EQ.AND P0, PT, R49, RZ, PT ;  /* 0x000000ff3100220b */ /* 0x000ff60003f02000 */
[----:B------:R-:W-:Y:S02]  /*5080*/  @!UPT UIADD3 URZ, UPT, UPT, URZ, URZ, URZ ;  /* 0x000000fffffff290 */ /* 0x000fe4000fffe0ff */
.L_x_104:
[----:B------:R-:W4:Y:S01]  /*5090*/  SYNCS.PHASECHK.TRANS64.TRYWAIT P2, [UR7+0x120], R14 ;  /* 0x0001200eff0075a7 */ /* 0x000f220008041107 */
[----:B------:R-:W-:Y:S04]  /*50a0*/  ELECT P4, URZ, PT ;  /* 0x0000000000ff782f */ /* 0x000fe80003880000 */
[----:B------:R-:W-:Y:S11]  /*50b0*/  PLOP3.LUT P4, PT, P0, P4, PT, 0xf2, 0x2f ;  /* 0x00000000002f781c */ /* 0x000ff60000789e72 */
[----:B------:R-:W-:Y:S02]  /*50c0*/  @!UPT UIADD3 URZ, UPT, UPT, URZ, URZ, URZ ;  /* 0x000000fffffff290 */ /* 0x000fe4000fffe0ff */
[----:B-1----:R-:W-:Y:S05]  /*50d0*/  @!P4 IADD3 R8, P0, PT, R30, 0x580, RZ ;  /* 0x000005801e08c810 */ /* 0x002fea0007f1e0ff */
[----:B--2---:R-:W-:Y:S01]  /*50e0*/  @!P4 IMAD.X R2, RZ, RZ, R31, P0 ;  /* 0x000000ffff02c224 */ /* 0x004fe200000e061f */
[----:B----4-:R-:W-:Y:S07]  /*50f0*/  @!P2 BRA `(.L_x_105) ;  /* 0x0000005800c0a947 */ /* 0x010fee0003800000 */
.L_x_219:
[----:B------:R-:W-:Y:S01]  /*5100*/  @!P4 R2UR UR9, R8 ;  /* 0x000000000809c2ca */ /* 0x000fe200000e0000 */
[----:B------:R-:W-:Y:S01]  /*5110*/  VOTEU.ALL UP1, P4 ;  /* 0x0000000000ff7886 */ /* 0x000fe20002020000 */
[----:B------:R-:W-:Y:S01]  /*5120*/  @!P4 R2UR UR8, R2 ;  /* 0x000000000208c2ca */ /* 0x000fe200000e0000 */
[----:B------:R-:W-:Y:S01]  /*5130*/  VOTEU.ALL UP2, P4 ;  /* 0x0000000000ff7886 */ /* 0x000fe20002040000 */
[----:B------:R-:W-:Y:S01]  /*5140*/  UMOV UR16, 0x0 ;  /* 0x0000000000107882 */ /* 0x000fe20000000000 */
[----:B------:R-:W-:Y:S01]  /*5150*/  UMOV UR17, 0x10000000 ;  /* 0x1000000000117882 */ /* 0x000fe20000000000 */
[----:B------:R-:W-:Y:S01]  /*5160*/  @!UP1 UIADD3 UR40, UPT, UPT, UR7, 0x400, URZ ;  /* 0x0000040007289890 */ /* 0x000fe2000fffe0ff */
[----:B-1----:R-:W-:Y:S01]  /*5170*/  @!P4 IMAD.MOV.U32 R0, RZ, RZ, 0x2000 ;  /* 0x00002000ff00c424 */ /* 0x002fe200078e00ff */
[----:B------:R-:W-:Y:S01]  /*5180*/  UMOV UR44, UR36 ;  /* 0x00000024002c7c82 */ /* 0x000fe20008000000 */
[----:B------:R-:W-:Y:S01]  /*5190*/  @!UP1 UIADD3 UR10, UPT, UPT, UR42, 0x80, URZ ;  /* 0x000000802a0a9890 */ /* 0x000fe2000fffe0ff */
[----:B------:R-:W-:Y:S01]  /*51a0*/  UMOV UR11, UR43 ;  /* 0x0000002b000b7c82 */ /* 0x000fe20008000000 */
[----:B------:R-:W-:Y:S02]  /*51b0*/  UMOV UR12, UR36 ;  /* 0x00000024000c7c82 */ /* 0x000fe40008000000 */
[----:B------:R-:W-:Y:S01]  /*51c0*/  IMAD.U32 R8, RZ, RZ, UR9 ;  /* 0x00000009ff087e24 */ /* 0x000fe2000f8e00ff */
[----:B------:R-:W-:Y:S01]  /*51d0*/  UMOV UR9, UR41 ;  /* 0x0000002900097c82 */ /* 0x000fe20008000000 */
[----:B------:R-:W-:Y:S01]  /*51e0*/  IMAD.U32 R9, RZ, RZ, UR8 ;  /* 0x00000008ff097e24 */ /* 0x000fe2000f8e00ff */
[----:B------:R-:W-:Y:S02]  /*51f0*/  @!UP1 UIADD3 UR8, UPT, UPT, UR7, 0x1400, URZ ;  /* 0x0000140007089890 */ /* 0x000fe4000fffe0ff */
[----:B------:R-:W-:Y:S01]  /*5200*/  @!P4 R2UR UR18, R8 ;  /* 0x000000000812c2ca */ /* 0x000fe200000e0000 */
[----:B------:R-:W-:Y:S01]  /*5210*/  VOTEU.ALL UP1, P4 ;  /* 0x0000000000ff7886 */ /* 0x000fe20002020000 */
[----:B------:R-:W-:Y:S01]  /*5220*/  @!P4 R2UR UR19, R9 ;  /* 0x000000000913c2ca */ /* 0x000fe200000e0000 */
[----:B------:R-:W-:Y:S01]  /*5230*/  UPRMT UR14, UR37, 0x654, UR41 ;  /* 0x00000654250e7896 */ /* 0x000fe20008000029 */
[----:B------:R-:W-:Y:S05]  /*5240*/  @!P4 IADD3 R8, P0, PT, R30, 0x580, RZ ;  /* 0x000005801e08c810 */ /* 0x000fea0007f1e0ff */
[----:B------:R-:W-:Y:S06]  /*5250*/  @!P4 IMAD.X R2, RZ, RZ, R31, P0 ;  /* 0x000000ffff02c224 */ /* 0x000fec00000e061f */
[----:B------:R1:W-:Y:S01]  /*5260*/  @!UP2 UTMALDG.3D [UR40], [UR18], desc[UR16] ;  /* 0x000010281200a5b4 */ /* 0x0003e20008011000 */
[----:B------:R1:W-:Y:S01]  /*5270*/  @!UP1 UTMALDG.3D [UR8], [UR18], desc[UR16] ;  /* 0x00001008120095b4 */ /* 0x0003e20008011000 */
[----:B------:R1:W-:Y:S01]  /*5280*/  @!P4 SYNCS.ARRIVE.TRANS64.RED.A0TR RZ, [UR7+0x100], R0 ;  /* 0x00010000ffffc9a7 */ /* 0x0003e20008300407 */
[----:B------:R-:W-:Y:S01]  /*5290*/  SYNCS.ARRIVE.TRANS64.RED.A1T0 RZ, [UR14], RZ ;  /* 0x000000ffffff79a7 */ /* 0x000fe2000810040e */
[----:B------:R-:W2:Y:S02]  /*52a0*/  SYNCS.PHASECHK.TRANS64.TRYWAIT P2, [UR7+0x128], R14 ;  /* 0x0001280eff0075a7 */ /* 0x000ea40008041107 */
[----:B-12---:R-:W-:Y:S05]  /*52b0*/  @!P2 BRA `(.L_x_106) ;  /* 0x000000580068a947 */ /* 0x006fea0003800000 */
.L_x_221:
        /* <DEDUP_REMOVED lines=8> */
[----:B------:R-:W-:Y:S01]  /*5340*/  @!UP1 UIADD3 UR32, UPT, UPT, UR7, 0x2400, URZ ;  /* 0x0000240007209890 */ /* 0x000fe2000fffe0ff */
[----:B------:R-:W-:Y:S01]  /*5350*/  UMOV UR35, UR43 ;  /* 0x0000002b00237c82 */ /* 0x000fe20008000000 */
[----:B------:R-:W-:Y:S03]  /*5360*/  @!UP1 UIADD3 UR10, UPT, UPT, UR42, 0xa0, URZ ;  /* 0x000000a02a0a9890 */ /* 0x000fe6000fffe0ff */
[----:B------:R-:W-:Y:S01]  /*5370*/  IMAD.U32 R8, RZ, RZ, UR9 ;  /* 0x00000009ff087e24 */ /* 0x000fe2000f8e00ff */
[----:B------:R-:W-:Y:S01]  /*5380*/  UMOV UR9, UR33 ;  /* 0x0000002100097c82 */ /* 0x000fe20008000000 */
[----:B------:R-:W-:Y:S01]  /*5390*/  IMAD.U32 R9, RZ, RZ, UR8 ;  /* 0x00000008ff097e24 */ /* 0x000fe2000f8e00ff */
[----:B------:R-:W-:Y:S02]  /*53a0*/  @!UP1 UIADD3 UR8, UPT, UPT, UR7, 0x3400, URZ ;  /* 0x0000340007089890 */ /* 0x000fe4000fffe0ff */
[----:B------:R-:W-:Y:S01]  /*53b0*/  @!P4 R2UR UR18, R8 ;  /* 0x000000000812c2ca */ /* 0x000fe200000e0000 */
[----:B------:R-:W-:Y:S01]  /*53c0*/  VOTEU.ALL UP1, P4 ;  /* 0x0000000000ff7886 */ /* 0x000fe20002020000 */
[----:B------:R-:W-:Y:S01]  /*53d0*/  @!P4 R2UR UR19, R9 ;  /* 0x000000000913c2ca */ /* 0x000fe200000e0000 */
[----:B------:R-:W-:Y:S01]  /*53e0*/  UMOV UR11, UR43 ;  /* 0x0000002b000b7c82 */ /* 0x000fe20008000000 */
[----:B------:R-:W-:Y:S01]  /*53f0*/  UMOV UR12, UR36 ;  /* 0x00000024000c7c82 */ /* 0x000fe20008000000 */
[----:B------:R-:W-:Y:S01]  /*5400*/  UPRMT UR14, UR37, 0x654, UR33 ;  /* 0x00000654250e7896 */ /* 0x000fe20008000021 */
[----:B------:R-:W-:Y:S05]  /*5410*/  @!P4 IADD3 R8, P0, PT, R30, 0x580, RZ ;  /* 0x000005801e08c810 */ /* 0x000fea0007f1e0ff */
[----:B------:R-:W-:Y:S04]  /*5420*/  @!P4 IMAD.X R2, RZ, RZ, R31, P0 ;  /* 0x000000ffff02c224 */ /* 0x000fe800000e061f */
[----:B------:R1:W-:Y:S01]  /*5430*/  @!UP2 UTMALDG.3D [UR32], [UR18], desc[UR16] ;  /* 0x000010201200a5b4 */ /* 0x0003e20008011000 */
[----:B------:R1:W-:Y:S01]  /*5440*/  @!UP1 UTMALDG.3D [UR8], [UR18], desc[UR16] ;  /* 0x00001008120095b4 */ /* 0x0003e20008011000 */
[----:B------:R1:W-:Y:S01]  /*5450*/  @!P4 SYNCS.ARRIVE.TRANS64.RED.A0TR RZ, [UR7+0x108], R0 ;  /* 0x00010800ffffc9a7 */ /* 0x0003e20008300407 */
[----:B------:R-:W-:Y:S01]  /*5460*/  SYNCS.ARRIVE.TRANS64.RED.A1T0 RZ, [UR14], RZ ;  /* 0x000000ffffff79a7 */ /* 0x000fe2000810040e */
[----:B------:R-:W2:Y:S02]  /*5470*/  SYNCS.PHASECHK.TRANS64.TRYWAIT P2, [UR7+0x130], R14 ;  /* 0x0001300eff0075a7 */ /* 0x000ea40008041107 */
[----:B-12---:R-:W-:Y:S05]  /*5480*/  @!P2 BRA `(.L_x_107) ;  /* 0x00000058000ca947 */ /* 0x006fea0003800000 */
.L_x_223:
[----:B------:R-:W2:Y:S01]  /*5490*/  LDC.64 R12, c[0x0][0xb18] ;  /* 0x0002c600ff0c7b82 */ /* 0x000ea20000000a00 */
[----:B------:R-:W-:Y:S01]  /*54a0*/  @!P4 R2UR UR8, R2 ;  /* 0x000000000208c2ca */ /* 0x000fe200000e0000 */
[----:B------:R-:W-:Y:S01]  /*54b0*/  VOTEU.ALL UP1, P4 ;  /* 0x0000000000ff7886 */ /* 0x000fe20002020000 */
[----:B------:R-:W-:Y:S01]  /*54c0*/  @!P4 R2UR UR9, R8 ;  /* 0x000000000809c2ca */ /* 0x000fe200000e0000 */
[----:B------:R-:W-:Y:S01]  /*54d0*/  VOTEU.ALL UP2, P4 ;  /* 0x0000000000ff7886 */ /* 0x000fe20002040000 */
[----:B------:R-:W-:Y:S03]  /*54e0*/  UMOV UR16, 0x0 ;  /* 0x0000000000107882 */ /* 0x000fe60000000000 */
[----:B------:R-:W4:Y:S01]  /*54f0*/  @!P1 LDC R2, c[0x0][0xb0c] ;  /* 0x0002c300ff029b82 */ /* 0x000f220000000800 */
[----:B------:R-:W-:Y:S01]  /*5500*/  @!UP1 UIADD3 UR26, UPT, UPT, UR42, 0x40, URZ ;  /* 0x000000402a1a9890 */ /* 0x000fe2000fffe0ff */
[----:B-1----:R-:W-:Y:S01]  /*5510*/  @!P4 IMAD.MOV.U32 R0, RZ, RZ, 0x2000 ;  /* 0x00002000ff00c424 */ /* 0x002fe200078e00ff */
[----:B------:R-:W-:Y:S01]  /*5520*/  @!UP1 UIADD3 UR24, UPT, UPT, UR7, 0x4400, URZ ;  /* 0x0000440007189890 */ /* 0x000fe2000fffe0ff */
[----:B------:R-:W-:Y:S01]  /*5530*/  @P3 SHF.R.U32.HI R26, RZ, 0x10, R21 ;  /* 0x00000010ff1a3819 */ /* 0x000fe20000011615 */
[----:B------:R-:W-:Y:S01]  /*5540*/  UMOV UR17, 0x10000000 ;  /* 0x1000000000117882 */ /* 0x000fe20000000000 */
[----:B------:R-:W-:Y:S01]  /*5550*/  UMOV UR27, UR43 ;  /* 0x0000002b001b7c82 */ /* 0x000fe20008000000 */
[----:B------:R-:W-:Y:S01]  /*5560*/  UMOV UR28, UR36 ;  /* 0x00000024001c7c82 */ /* 0x000fe20008000000 */
[----:B------:R-:W-:Y:S01]  /*5570*/  IMAD.U32 R9, RZ, RZ, UR8 ;  /* 0x00000008ff097e24 */ /* 0x000fe2000f8e00ff */
[----:B------:R-:W-:Y:S01]  /*5580*/  @!UP1 UIADD3 UR10, UPT, UPT, UR42, 0xc0, URZ ;  /* 0x000000c02a0a9890 */ /* 0x000fe2000fffe0ff */
[----:B------:R-:W-:Y:S01]  /*5590*/  IMAD.U32 R8, RZ, RZ, UR9 ;  /* 0x00000009ff087e24 */ /* 0x000fe2000f8e00ff */
[----:B------:R-:W-:Y:S01]  /*55a0*/  @!UP1 UIADD3 UR8, UPT, UPT, UR7, 0x5400, URZ ;  /* 0x0000540007089890 */ /* 0x000fe2000fffe0ff */
[----:B------:R-:W-:Y:S01]  /*55b0*/  VIADD R28, R28, 0x1 ;  /* 0x000000011c1c7836 */ /* 0x000fe20000000000 */
[----:B------:R-:W-:Y:S01]  /*55c0*/  @!P4 R2UR UR19, R9 ;  /* 0x000000000913c2ca */ /* 0x000fe200000e0000 */
[----:B------:R-:W-:Y:S01]  /*55d0*/  VOTEU.ALL UP1, P4 ;  /* 0x0000000000ff7886 */ /* 0x000fe20002020000 */
[----:B------:R-:W-:Y:S01]  /*55e0*/  @!P4 R2UR UR18, R8 ;  /* 0x000000000812c2ca */ /* 0x000fe200000e0000 */
[----:B------:R-:W-:Y:S01]  /*55f0*/  UMOV UR9, UR25 ;  /* 0x0000001900097c82 */ /* 0x000fe20008000000 */
[----:B------:R-:W1:Y:S01]  /*5600*/  LDC.64 R8, c[0x0][0xb10] ;  /* 0x0002c400ff087b82 */ /* 0x000e620000000a00 */
[----:B------:R-:W-:Y:S01]  /*5610*/  UMOV UR11, UR43 ;  /* 0x0000002b000b7c82 */ /* 0x000fe20008000000 */
[----:B------:R-:W-:Y:S01]  /*5620*/  UMOV UR12, UR36 ;  /* 0x00000024000c7c82 */ /* 0x000fe20008000000 */
[----:B------:R-:W-:Y:S08]  /*5630*/  UPRMT UR14, UR37, 0x654, UR25 ;  /* 0x00000654250e7896 */ /* 0x000ff00008000019 */
[----:B------:R1:W-:Y:S01]  /*5640*/  @!UP2 UTMALDG.3D [UR24], [UR18], desc[UR16] ;  /* 0x000010181200a5b4 */ /* 0x0003e20008011000 */
[----:B------:R1:W-:Y:S01]  /*5650*/  @!UP1 UTMALDG.3D [UR8], [UR18], desc[UR16] ;  /* 0x00001008120095b4 */ /* 0x0003e20008011000 */
[----:B------:R5:W-:Y:S01]  /*5660*/  @!P4 SYNCS.ARRIVE.TRANS64.RED.A0TR RZ, [UR7+0x110], R0 ;  /* 0x00011000ffffc9a7 */ /* 0x000be20008300407 */
[C---:B-1----:R-:W-:Y:S01]  /*5670*/  @!P1 IMAD.HI.U32 R8, R11.reuse, R8, RZ ;  /* 0x000000080b089227 */ /* 0x042fe200078e00ff */
[----:B--2---:R-:W-:Y:S02]  /*5680*/  @!P1 ISETP.NE.AND P0, PT, R12, 0x1, PT ;  /* 0x000000010c00980c */ /* 0x004fe40003f05270 */
[----:B----4-:R-:W-:Y:S01]  /*5690*/  @!P1 ISETP.NE.AND P2, PT, R2, 0x1, PT ;  /* 0x000000010200980c */ /* 0x010fe20003f45270 */
[C---:B------:R-:W-:Y:S01]  /*56a0*/  @!P1 IMAD.HI.U32 R13, R10.reuse, R13, RZ ;  /* 0x0000000d0a0d9227 */ /* 0x040fe200078e00ff */
[----:B------:R-:W-:Y:S04]  /*56b0*/  @!P1 SHF.R.U32.HI R8, RZ, R9, R8 ;  /* 0x00000009ff089219 */ /* 0x000fe80000011608 */
[----:B------:R-:W-:Y:S01]  /*56c0*/  @!P1 SEL R8, R11, R8, !P2 ;  /* 0x000000080b089207 */ /* 0x000fe20005000000 */
[----:B------:R-:W-:Y:S01]  /*56d0*/  SYNCS.ARRIVE.TRANS64.RED.A1T0 RZ, [UR14], RZ ;  /* 0x000000ffffff79a7 */ /* 0x000fe2000810040e */
[----:B------:R-:W1:Y:S01]  /*56e0*/  SYNCS.PHASECHK.TRANS64.TRYWAIT P5, [UR7+0x138], R14 ;  /* 0x0001380eff0075a7 */ /* 0x000e6200080a1107 */
[----:B-----5:R-:W2:Y:S02]  /*56f0*/  @!P1 LDC R0, c[0x0][0xb20] ;  /* 0x0002c800ff009b82 */ /* 0x020ea40000000800 */
[----:B--2---:R-:W-:Y:S04]  /*5700*/  @!P1 SHF.R.U32.HI R0, RZ, R0, R13 ;  /* 0x00000000ff009219 */ /* 0x004fe8000001160d */
[----:B------:R-:W-:Y:S05]  /*5710*/  @!P1 SEL R9, R10, R0, !P0 ;  /* 0x000000000a099207 */ /* 0x000fea0004000000 */
[----:B------:R-:W-:Y:S02]  /*5720*/  @!P1 IMAD.IADD R0, R9, 0x1, -R8 ;  /* 0x0000000109009824 */ /* 0x000fe400078e0a08 */
[----:B------:R-:W-:Y:S02]  /*5730*/  @!P1 IMAD.IADD R8, R8, 0x1, -R9 ;  /* 0x0000000108089824 */ /* 0x000fe400078e0a09 */
[----:B------:R-:W-:Y:S02]  /*5740*/  @!P1 IMAD R11, R0, R2, R11 ;  /* 0x00000002000b9224 */ /* 0x000fe400078e020b */
[----:B------:R-:W-:Y:S01]  /*5750*/  @!P1 IMAD R10, R8, R12, R10 ;  /* 0x0000000c080a9224 */ /* 0x000fe200078e020a */
[----:B-1----:R-:W-:Y:S06]  /*5760*/  @!P5 BRA `(.L_x_108) ;  /* 0x00000054006cd947 */ /* 0x002fec0003800000 */
.L_x_225:
[----:B------:R-:W-:Y:S01]  /*5770*/  @!P4 IADD3 R2, P0, PT, R30, 0x580, RZ ;  /* 0x000005801e02c810 */ /* 0x000fe20007f1e0ff */
[----:B------:R-:W-:Y:S01]  /*5780*/  VOTEU.ALL UP1, P4 ;  /* 0x0000000000ff7886 */ /* 0x000fe20002020000 */
[----:B------:R-:W-:Y:S01]  /*5790*/  VOTEU.ALL UP2, P4 ;  /* 0x0000000000ff7886 */ /* 0x000fe20002040000 */
[----:B------:R-:W-:Y:S01]  /*57a0*/  UMOV UR14, 0x0 ;  /* 0x00000000000e7882 */ /* 0x000fe20000000000 */
[----:B------:R-:W-:Y:S01]  /*57b0*/  @!P4 R2UR UR9, R2 ;  /* 0x000000000209c2ca */ /* 0x000fe200000e0000 */
[----:B-1----:R-:W-:Y:S01]  /*57c0*/  @!P4 IMAD.X R0, RZ, RZ, R31, P0 ;  /* 0x000000ffff00c224 */ /* 0x002fe200000e061f */
[----:B------:R-:W-:Y:S01]  /*57d0*/  @!UP1 UIADD3 UR17, UPT, UPT, UR7, 0x118, URZ ;  /* 0x0000011807119890 */ /* 0x000fe2000fffe0ff */
[----:B------:R-:W-:Y:S01]  /*57e0*/  ISETP.NE.AND P0, PT, R28, 0x2, PT ;  /* 0x000000021c00780c */ /* 0x000fe20003f05270 */
[----:B------:R-:W-:Y:S01]  /*57f0*/  @!UP1 UIADD3 UR18, UPT, UPT, UR42, 0x60, URZ ;  /* 0x000000602a129890 */ /* 0x000fe2000fffe0ff */
[----:B------:R-:W-:Y:S01]  /*5800*/  LOP3.LUT R29, R29, 0x1, RZ, 0x3c, !PT ;  /* 0x000000011d1d7812 */ /* 0x000fe200078e3cff */
[----:B------:R-:W-:Y:S01]  /*5810*/  @!UP1 UIADD3 UR16, UPT, UPT, UR7, 0x6400, URZ ;  /* 0x0000640007109890 */ /* 0x000fe2000fffe0ff */
[----:B------:R-:W-:Y:S01]  /*5820*/  @!P4 R2UR UR8, R0 ;  /* 0x000000000008c2ca */ /* 0x000fe200000e0000 */
[----:B------:R-:W-:Y:S01]  /*5830*/  UMOV UR15, 0x10000000 ;  /* 0x10000000000f7882 */ /* 0x000fe20000000000 */
[----:B------:R-:W-:Y:S01]  /*5840*/  UMOV UR19, UR43 ;  /* 0x0000002b00137c82 */ /* 0x000fe20008000000 */
[----:B------:R-:W-:Y:S01]  /*5850*/  UMOV UR20, UR36 ;  /* 0x0000002400147c82 */ /* 0x000fe20008000000 */
[----:B------:R-:W-:Y:S01]  /*5860*/  @!UP1 UIADD3 UR10, UPT, UPT, UR42, 0xe0, URZ ;  /* 0x000000e02a0a9890 */ /* 0x000fe2000fffe0ff */
[----:B------:R-:W-:Y:S01]  /*5870*/  SEL R0, RZ, 0x1, P0 ;  /* 0x00000001ff007807 */ /* 0x000fe20000000000 */
[----:B------:R-:W-:Y:S01]  /*5880*/  IMAD.U32 R8, RZ, RZ, UR9 ;  /* 0x00000009ff087e24 */ /* 0x000fe2000f8e00ff */
[----:B------:R-:W-:Y:S01]  /*5890*/  UMOV UR11, UR43 ;  /* 0x0000002b000b7c82 */ /* 0x000fe20008000000 */
[----:B------:R-:W-:Y:S01]  /*58a0*/  UMOV UR12, UR36 ;  /* 0x00000024000c7c82 */ /* 0x000fe20008000000 */
[----:B------:R-:W-:Y:S01]  /*58b0*/  UMOV UR9, UR17 ;  /* 0x0000001100097c82 */ /* 0x000fe20008000000 */
[----:B------:R-:W-:Y:S01]  /*58c0*/  @P3 R2UR UR36, R26 ;  /* 0x000000001a2432ca */ /* 0x000fe200000e0000 */
[----:B------:R-:W-:Y:S01]  /*58d0*/  IMAD.IADD R15, R10, 0x1, R90 ;  /* 0x000000010a0f7824 */ /* 0x000fe200078e025a */
[----:B------:R-:W-:Y:S01]  /*58e0*/  @!P4 R2UR UR22, R8 ;  /* 0x000000000816c2ca */ /* 0x000fe200000e0000 */
[----:B------:R-:W-:Y:S01]  /*58f0*/  IMAD.U32 R9, RZ, RZ, UR8 ;  /* 0x00000008ff097e24 */ /* 0x000fe2000f8e00ff */
[----:B------:R-:W-:Y:S01]  /*5900*/  @!UP1 UIADD3 UR8, UPT, UPT, UR7, 0x7400, URZ ;  /* 0x0000740007089890 */ /* 0x000fe2000fffe0ff */
[----:B------:R-:W-:Y:S01]  /*5910*/  LOP3.LUT R27, R27, R0, RZ, 0x3c, !PT ;  /* 0x000000001b1b7212 */ /* 0x000fe200078e3cff */
[----:B------:R-:W-:Y:S01]  /*5920*/  VOTEU.ALL UP1, P4 ;  /* 0x0000000000ff7886 */ /* 0x000fe20002020000 */
[----:B------:R-:W-:Y:S01]  /*5930*/  IMAD.IADD R14, R11, 0x1, R91 ;  /* 0x000000010b0e7824 */ /* 0x000fe200078e025b */
[----:B------:R-:W-:Y:S02]  /*5940*/  @!P4 R2UR UR23, R9 ;  /* 0x000000000917c2ca */ /* 0x000fe400000e0000 */
[----:B------:R-:W-:Y:S11]  /*5950*/  SEL R28, R28, RZ, P0 ;  /* 0x000000ff1c1c7207 */ /* 0x000ff60000000000 */
[----:B------:R2:W-:Y:S01]  /*5960*/  @!UP2 UTMALDG.3D [UR16], [UR22], desc[UR14] ;  /* 0x00000e101600a5b4 */ /* 0x0005e20008011000 */
[----:B------:R2:W-:Y:S01]  /*5970*/  @!UP1 UTMALDG.3D [UR8], [UR22], desc[UR14] ;  /* 0x00000e08160095b4 */ /* 0x0005e20008011000 */
[----:B------:R2:W-:Y:S01]  /*5980*/  @!P4 SYNCS.ARRIVE.TRANS64.RED.A0TR RZ, [UR7+0x118], R25 ;  /* 0x00011819ffffc9a7 */ /* 0x0005e20008300407 */
[----:B------:R-:W-:Y:S01]  /*5990*/  UPLOP3.LUT UP1, UPT, UPT, UPT, UPT, 0x80, 0x8 ;  /* 0x000000000008789c */ /* 0x000fe20003f2f070 */
[----:B------:R-:W-:Y:S01]  /*59a0*/  SYNCS.ARRIVE.TRANS64.RED.A1T0 RZ, [UR13], RZ ;  /* 0x000000ffffff79a7 */ /* 0x000fe2000810040d */
[----:B------:R-:W-:Y:S09]  /*59b0*/  @P3 BRA `(.L_x_109) ;  /* 0xfffffff000343947 */ /* 0x000ff2000383ffff */
[----:B------:R-:W-:-:S04]  /*59c0*/  SHF.L.U32 R2, R29, 0x1f, RZ ;  /* 0x0000001f1d027819 */ /* 0x000fc800000006ff */
[----:B------:R-:W1:Y:S02]  /*59d0*/  SYNCS.PHASECHK.TRANS64.TRYWAIT P0, [UR7+0x120], R2 ;  /* 0x00012002ff0075a7 */ /* 0x000e640008001107 */
[----:B-1----:R-:W-:Y:S05]  /*59e0*/  @!P0 BRA `(.L_x_110) ;  /* 0x0000005000e48947 */ /* 0x002fea0003800000 */
.L_x_227:
[----:B------:R-:W4:Y:S02]  /*59f0*/  SYNCS.PHASECHK.TRANS64.TRYWAIT P0, [UR7+0x128], R2 ;  /* 0x00012802ff0075a7 */ /* 0x000f240008001107 */
[----:B----4-:R-:W-:Y:S05]  /*5a00*/  @!P0 BRA `(.L_x_111) ;  /* 0x0000005000f48947 */ /* 0x010fea0003800000 */
.L_x_229:
[----:B------:R-:W4:Y:S02]  /*5a10*/  SYNCS.PHASECHK.TRANS64.TRYWAIT P0, [UR7+0x130], R2 ;  /* 0x00013002ff0075a7 */ /* 0x000f240008001107 */
[----:B----4-:R-:W-:Y:S05]  /*5a20*/  @!P0 BRA `(.L_x_112) ;  /* 0x0000005400048947 */ /* 0x010fea0003800000 */
.L_x_231:
[----:B-1----:R-:W-:-:S07]  /*5a30*/  MOV R0, UR7 ;  /* 0x0000000700007c02 */ /* 0x002fce0008000f00 */
.L_x_113:
[----:B-1----:R-:W-:-:S04]  /*5a40*/  SHF.L.U32 R2, R29, 0x1f, RZ ;  /* 0x0000001f1d027819 */ /* 0x002fc800000006ff */
[----:B------:R1:W4:Y:S03]  /*5a50*/  SYNCS.PHASECHK.TRANS64.TRYWAIT P0, [R0+URZ+0x138], R2 ;  /* 0x00013802000075a7 */ /* 0x00032600080011ff */
[----:B----4-:R-:W-:Y:S05]  /*5a60*/  @!P0 NANOSLEEP.SYNCS 0x989680 ;  /* 0x009896800000895d */ /* 0x010fea0003900000 */
[----:B------:R-:W4:Y:S02]  /*5a70*/  @!P0 SYNCS.PHASECHK.TRANS64 P0, [R0+URZ+0x138], R2 ;  /* 0x00013802000085a7 */ /* 0x000f2400080010ff */
[----:B--2-4-:R-:W-:Y:S05]  /*5a80*/  @P0 EXIT ;  /* 0x000000000000094d */ /* 0x014fea0003800000 */
[----:B------:R-:W-:Y:S05]  /*5a90*/  BRA `(.L_x_113) ;  /* 0xfffffffc00e87947 */ /* 0x000fea000383ffff */
.L_x_98:
[----:B------:R-:W-:-:S06]  /*5aa0*/  UISETP.GE.AND UP1, UPT, UR10, 0x4, UPT ;  /* 0x000000040a00788c */ /* 0x000fcc000bf26270 */
[----:B------:R-:W-:-:S13]  /*5ab0*/  PLOP3.LUT P0, PT, PT, PT, UP1, 0x80, 0x8 ;  /* 0x000000000008781c */ /* 0x000fda0003f0f018 */
[----:B------:R-:W-:Y:S05]  /*5ac0*/  @!P0 EXIT ;  /* 0x000000000000894d */ /* 0x000fea0003800000 */
[----:B------:R-:W-:Y:S01]  /*5ad0*/  BAR.SYNC.DEFER_BLOCKING 0x6, 0xa0 ;  /* 0x0182800000007b1d */ /* 0x000fe20000010000 */
[C---:B------:R-:W-:Y:S01]  /*5ae0*/  IMAD.SHL.U32 R4, R105.reuse, 0x20, RZ ;  /* 0x0000002069047824 */ /* 0x040fe200078e00ff */
[C---:B------:R-:W-:Y:S01]  /*5af0*/  SHF.L.U32 R3, R96.reuse, 0x15, RZ ;  /* 0x0000001560037819 */ /* 0x040fe200000006ff */
[----:B------:R-:W-:Y:S01]  /*5b00*/  IMAD.SHL.U32 R5, R96, 0x400, RZ ;  /* 0x0000040060057824 */ /* 0x000fe200078e00ff */
[C---:B------:R-:W-:Y:S01]  /*5b10*/  LOP3.LUT R106, R105.reuse, 0x60, RZ, 0xc0, !PT ;  /* 0x00000060696a7812 */ /* 0x040fe200078ec0ff */
[C---:B------:R-:W-:Y:S01]  /*5b20*/  IMAD.SHL.U32 R2, R105.reuse, 0x4, RZ ;  /* 0x0000000469027824 */ /* 0x040fe200078e00ff */
[----:B------:R-:W-:Y:S02]  /*5b30*/  UMOV UR48, 0x400 ;  /* 0x0000040000307882 */ /* 0x000fe40000000000 */
[----:B------:R-:W1:Y:S01]  /*5b40*/  LDC R95, c[0x0][0x370] ;  /* 0x0000dc00ff5f7b82 */ /* 0x000e620000000800 */
[----:B------:R-:W-:Y:S01]  /*5b50*/  ULEA UR48, UR37, UR48, 0x18 ;  /* 0x0000003025307291 */ /* 0x000fe2000f8ec0ff */
[C---:B------:R-:W-:Y:S01]  /*5b60*/  LOP3.LUT R104, R4.reuse, 0xb20, RZ, 0xc0, !PT ;  /* 0x00000b2004687812 */ /* 0x040fe200078ec0ff */
[----:B------:R-:W-:Y:S01]  /*5b70*/  IMAD.U32 R46, R105, 0x10000, RZ ;  /* 0x00010000692e7824 */ /* 0x000fe200078e00ff */
[----:B------:R-:W-:Y:S01]  /*5b80*/  LOP3.LUT R4, R4, 0xc0, RZ, 0xc0, !PT ;  /* 0x000000c004047812 */ /* 0x000fe200078ec0ff */
[----:B------:R-:W-:Y:S01]  /*5b90*/  UIADD3 UR4, UPT, UPT, UR48, 0x400, URZ ;  /* 0x0000040030047890 */ /* 0x000fe2000fffe0ff */
[----:B------:R-:W-:Y:S01]  /*5ba0*/  LOP3.LUT R104, R104, 0x400, R5, 0xf8, !PT ;  /* 0x0000040068687812 */ /* 0x000fe200078ef805 */
[----:B------:R-:W-:Y:S01]  /*5bb0*/  HFMA2 R45, -RZ, RZ, 0, 0 ;  /* 0x00000000ff2d7431 */ /* 0x000fe200000001ff */
[----:B------:R-:W2:Y:S01]  /*5bc0*/  LDC R42, c[0x0][0xb0c] ;  /* 0x0002c300ff2a7b82 */ /* 0x000ea20000000800 */
[----:B------:R-:W-:Y:S01]  /*5bd0*/  LOP3.LUT R2, R4, 0x18, R2, 0xf8, !PT ;  /* 0x0000001804027812 */ /* 0x000fe200078ef802 */
[----:B------:R-:W-:Y:S01]  /*5be0*/  IMAD.MOV.U32 R101, RZ, RZ, 0x1 ;  /* 0x00000001ff657424 */ /* 0x000fe200078e00ff */
[----:B------:R-:W-:Y:S01]  /*5bf0*/  LOP3.LUT R3, R3, 0x200000, RZ, 0xc0, !PT ;  /* 0x0020000003037812 */ /* 0x000fe200078ec0ff */
[----:B------:R-:W-:Y:S01]  /*5c00*/  IMAD.MOV.U32 R100, RZ, RZ, RZ ;  /* 0x000000ffff647224 */ /* 0x000fe200078e00ff */
[----:B------:R-:W-:Y:S01]  /*5c10*/  LOP3.LUT R104, R104, R2, RZ, 0xfc, !PT ;  /* 0x0000000268687212 */ /* 0x000fe200078efcff */
[----:B------:R-:W-:Y:S01]  /*5c20*/  IMAD.MOV.U32 R109, RZ, RZ, RZ ;  /* 0x000000ffff6d7224 */ /* 0x000fe200078e00ff */
[----:B------:R-:W-:Y:S01]  /*5c30*/  MOV R97, UR4 ;  /* 0x0000000400617c02 */ /* 0x000fe20008000f00 */
[----:B------:R-:W3:Y:S01]  /*5c40*/  LDC R93, c[0x0][0xb20] ;  /* 0x0002c800ff5d7b82 */ /* 0x000ee20000000800 */
[----:B------:R-:W4:Y:S01]  /*5c50*/  LDS R0, [UR48+0x200] ;  /* 0x00020030ff007984 */ /* 0x000f220008000800 */
[----:B------:R-:W-:Y:S01]  /*5c60*/  LOP3.LUT R103, R105, 0x2, RZ, 0xc0, !PT ;  /* 0x0000000269677812 */ /* 0x000fe200078ec0ff */
[----:B------:R-:W1:Y:S01]  /*5c70*/  LDCU.64 UR52, c[0x0][0x348] ;  /* 0x00006900ff3477ac */ /* 0x000e620008000a00 */
[----:B------:R-:W-:Y:S01]  /*5c80*/  LOP3.LUT R46, R3, 0x400000, R46, 0xf8, !PT ;  /* 0x00400000032e7812 */ /* 0x000fe200078ef82e */
[----:B------:R-:W-:Y:S01]  /*5c90*/  IMAD R104, R104, 0x2, R97 ;  /* 0x0000000268687824 */ /* 0x000fe200078e0261 */
[----:B------:R-:W-:Y:S01]  /*5ca0*/  LOP3.LUT R105, R105, 0x4, RZ, 0xc0, !PT ;  /* 0x0000000469697812 */ /* 0x000fe200078ec0ff */
[----:B------:R-:W1:Y:S01]  /*5cb0*/  LDCU.64 UR38, c[0x0][0x888] ;  /* 0x00011100ff2677ac */ /* 0x000e620008000a00 */
[----:B------:R-:W1:Y:S01]  /*5cc0*/  LDC R41, c[0x0][0xb30] ;  /* 0x0002cc00ff297b82 */ /* 0x000e620000000800 */
[----:B------:R-:W-:Y:S01]  /*5cd0*/  MOV R99, RZ ;  /* 0x000000ff00637202 */ /* 0x000fe20000000f00 */
[--C-:B------:R-:W-:Y:S01]  /*5ce0*/  IMAD R103, R103, -0x10, R104.reuse ;  /* 0xfffffff067677824 */ /* 0x100fe200078e0268 */
[----:B------:R-:W1:Y:S01]  /*5cf0*/  LDCU.64 UR44, c[0x0][0x890] ;  /* 0x00011200ff2c77ac */ /* 0x000e620008000a00 */
[----:B------:R-:W-:Y:S01]  /*5d00*/  IMAD R102, R105, -0x10, R104 ;  /* 0xfffffff069667824 */ /* 0x000fe200078e0268 */
[----:B------:R-:W-:-:S03]  /*5d10*/  UMOV UR49, URZ ;  /* 0x000000ff00317c82 */ /* 0x000fc60008000000 */
[----:B------:R-:W1:Y:S01]  /*5d20*/  LDC.64 R88, c[0x0][0xb10] ;  /* 0x0002c400ff587b82 */ /* 0x000e620000000a00 */
[----:B------:R-:W-:-:S07]  /*5d30*/  UMOV UR51, URZ ;  /* 0x000000ff00337c82 */ /* 0x000fce0008000000 */
[----:B------:R-:W1:Y:S08]  /*5d40*/  LDC.64 R38, c[0x0][0xb18] ;  /* 0x0002c600ff267b82 */ /* 0x000e700000000a00 */
[----:B------:R-:W1:Y:S08]  /*5d50*/  LDC.64 R36, c[0x0][0xb28] ;  /* 0x0002ca00ff247b82 */ /* 0x000e700000000a00 */
[----:B------:R-:W1:Y:S01]  /*5d60*/  LDC.64 R86, c[0x0][0x8b0] ;  /* 0x00022c00ff567b82 */ /* 0x000e620000000a00 */
[----:B----4-:R-:W-:-:S07]  /*5d70*/  IMAD.IADD R46, R0, 0x1, R46 ;  /* 0x00000001002e7824 */ /* 0x010fce00078e022e */
[----:B------:R-:W4:Y:S08]  /*5d80*/  LDC.64 R84, c[0x0][0x8a8] ;  /* 0x00022a00ff547b82 */ /* 0x000f300000000a00 */
[----:B--23--:R-:W1:Y:S02]  /*5d90*/  LDC R94, c[0x0][0x374] ;  /* 0x0000dd00ff5e7b82 */ /* 0x00ce640000000800 */
.L_x_157:
[----:B------:R-:W-:Y:S02]  /*5da0*/  LEA R0, R109, UR48, 0x3 ;  /* 0x000000306d007c11 */ /* 0x000fe4000f8e18ff */
[----:B------:R-:W-:Y:S02]  /*5db0*/  SHF.L.U32 R2, R99, 0x1f, RZ ;  /* 0x0000001f63027819 */ /* 0x000fe400000006ff */
[----:B-1----:R-:W-:Y:S02]  /*5dc0*/  LEA R16, R109, UR48, 0x4 ;  /* 0x000000306d107c11 */ /* 0x002fe4000f8e20ff */
[----:B------:R-:W2:Y:S02]  /*5dd0*/  SYNCS.PHASECHK.TRANS64.TRYWAIT P0, [R0+URZ+0x150], R2 ;  /* 0x00015002000075a7 */ /* 0x000ea400080011ff */
[----:B--23--:R-:W-:Y:S05]  /*5de0*/  @!P0 BRA `(.L_x_114) ;  /* 0x00000050002c8947 */ /* 0x00cfea0003800000 */
.L_x_232:
[----:B------:R-:W3:Y:S01]  /*5df0*/  LDC.64 R10, c[0x0][0xb10] ;  /* 0x0002c400ff0a7b82 */ /* 0x000ee20000000a00 */
[----:B------:R-:W4:Y:S01]  /*5e00*/  LDS.128 R16, [R16+0x1e0] ;  /* 0x0001e00010107984 */ /* 0x000f220000000c00 */
[----:B-1----:R-:W-:Y:S01]  /*5e10*/  ISETP.NE.AND P1, PT, R41, 0x1, PT ;  /* 0x000000012900780c */ /* 0x002fe20003f25270 */
[----:B--2---:R-:W-:Y:S01]  /*5e20*/  VIADD R0, R0, 0x160 ;  /* 0x0000016000007836 */ /* 0x004fe20000000000 */
[----:B------:R-:W-:Y:S04]  /*5e30*/  ISETP.GE.AND P0, PT, R40, 0x1, PT ;  /* 0x000000012800780c */ /* 0x000fe80003f06270 */
[----:B------:R-:W1:Y:S01]  /*5e40*/  LDC.64 R8, c[0x0][0xb18] ;  /* 0x0002c600ff087b82 */ /* 0x000e620000000a00 */
[----:B------:R-:W-:Y:S01]  /*5e50*/  PRMT R0, RZ, 0x654, R0 ;  /* 0x00000654ff007816 */ /* 0x000fe20000000000 */
[----:B------:R-:W-:Y:S01]  /*5e60*/  @!PT LDS RZ, [RZ] ;  /* 0x00000000fffff984 */ /* 0x000fe20000000800 */
[----:B------:R-:W-:Y:S01]  /*5e70*/  @!PT LDS RZ, [RZ] ;  /* 0x00000000fffff984 */ /* 0x000fe20000000800 */
[----:B------:R-:W-:Y:S01]  /*5e80*/  @!PT LDS RZ, [RZ] ;  /* 0x00000000fffff984 */ /* 0x000fe20000000800 */
[----:B------:R-:W-:Y:S01]  /*5e90*/  @!PT LDS RZ, [RZ] ;  /* 0x00000000fffff984 */ /* 0x000fe20000000800 */
[----:B------:R2:W-:Y:S06]  /*5ea0*/  MEMBAR.ALL.CTA ;  /* 0x0000000000007992 */ /* 0x0005ec0000008000 */
[----:B--2---:R-:W2:Y:S01]  /*5eb0*/  FENCE.VIEW.ASYNC.S ;  /* 0x00000000000073c6 */ /* 0x004ea20000000000 */
[----:B------:R-:W1:Y:S08]  /*5ec0*/  @!P1 LDC R12, c[0x0][0xb20] ;  /* 0x0002c800ff0c9b82 */ /* 0x000e700000000800 */
[----:B------:R-:W1:Y:S01]  /*5ed0*/  @!P1 LDC R7, c[0x0][0xb0c] ;  /* 0x0002c300ff079b82 */ /* 0x000e620000000800 */
[----:B--2---:R2:W-:Y:S01]  /*5ee0*/  SYNCS.ARRIVE.TRANS64.RED.A1T0 RZ, [R0+URZ], RZ ;  /* 0x000000ff00ff79a7 */ /* 0x0045e200081004ff */
[----:B----4-:R-:W-:Y:S04]  /*5ef0*/  LOP3.LUT P4, RZ, R18, 0x1, RZ, 0xc0, !PT ;  /* 0x0000000112ff7812 */ /* 0x010fe8000788c0ff */
[----:B------:R-:W-:Y:S09]  /*5f00*/  P2R R107, PR, RZ, 0x10 ;  /* 0x00000010ff6b7803 */ /* 0x000ff20000000000 */
[----:B------:R-:W-:Y:S02]  /*5f10*/  @P4 MOV R44, R16 ;  /* 0x00000010002c4202 */ /* 0x000fe40000000f00 */
[----:B------:R-:W-:Y:S01]  /*5f20*/  @P4 LOP3.LUT R43, R17, 0xffff, RZ, 0xc0, !PT ;  /* 0x0000ffff112b4812 */ /* 0x000fe200078ec0ff */
[----:B--23--:R-:W-:Y:S06]  /*5f30*/  @!P0 BRA `(.L_x_115) ;  /* 0x0000000000a48947 */ /* 0x00cfec0003800000 */
[----:B------:R-:W-:Y:S01]  /*5f40*/  IMAD.HI.U32 R0, R94, R39, RZ ;  /* 0x000000275e007227 */ /* 0x000fe200078e00ff */
[----:B------:R-:W-:Y:S02]  /*5f50*/  ISETP.NE.AND P0, PT, R38, 0x1, PT ;  /* 0x000000012600780c */ /* 0x000fe40003f05270 */
[----:B------:R-:W-:Y:S01]  /*5f60*/  ISETP.NE.AND P2, PT, R40, 0x1, PT ;  /* 0x000000012800780c */ /* 0x000fe20003f45270 */
[----:B------:R-:W-:Y:S01]  /*5f70*/  IMAD.HI.U32 R4, R95, R88, RZ ;  /* 0x000000585f047227 */ /* 0x000fe200078e00ff */
[----:B------:R-:W-:Y:S02]  /*5f80*/  SHF.R.U32.HI R0, RZ, R93, R0 ;  /* 0x0000005dff007219 */ /* 0x000fe40000011600 */
[----:B------:R-:W-:Y:S01]  /*5f90*/  ISETP.NE.AND P3, PT, R42, 0x1, PT ;  /* 0x000000012a00780c */ /* 0x000fe20003f65270 */
[----:B------:R-:W-:Y:S01]  /*5fa0*/  IMAD.HI.U32 R6, R43, R39, RZ ;  /* 0x000000272b067227 */ /* 0x000fe200078e00ff */
[-C--:B------:R-:W-:Y:S02]  /*5fb0*/  SHF.R.U32.HI R4, RZ, R89.reuse, R4 ;  /* 0x00000059ff047219 */ /* 0x080fe40000011604 */
[----:B------:R-:W-:Y:S01]  /*5fc0*/  SEL R0, R94, R0, !P0 ;  /* 0x000000005e007207 */ /* 0x000fe20004000000 */
[----:B------:R-:W-:Y:S01]  /*5fd0*/  IMAD.HI.U32 R5, R44, R88, RZ ;  /* 0x000000582c057227 */ /* 0x000fe200078e00ff */
[----:B------:R-:W-:Y:S03]  /*5fe0*/  SEL R4, R95, R4, !P3 ;  /* 0x000000045f047207 */ /* 0x000fe60005800000 */
[-C--:B------:R-:W-:Y:S01]  /*5ff0*/  IMAD.HI.U32 R3, R0, R36.reuse, RZ ;  /* 0x0000002400037227 */ /* 0x080fe200078e00ff */
[----:B------:R-:W-:Y:S03]  /*6000*/  SHF.R.U32.HI R5, RZ, R89, R5 ;  /* 0x00000059ff057219 */ /* 0x000fe60000011605 */
[----:B------:R-:W-:Y:S01]  /*6010*/  IMAD.HI.U32 R2, R4, R36, RZ ;  /* 0x0000002404027227 */ /* 0x000fe200078e00ff */
[----:B------:R-:W-:Y:S02]  /*6020*/  @P2 SHF.R.U32.HI R0, RZ, R37, R3 ;  /* 0x00000025ff002219 */ /* 0x000fe40000011603 */
[----:B------:R-:W-:Y:S02]  /*6030*/  SHF.R.U32.HI R3, RZ, R93, R6 ;  /* 0x0000005dff037219 */ /* 0x000fe40000011606 */
[----:B------:R-:W-:Y:S01]  /*6040*/  @P2 SHF.R.U32.HI R4, RZ, R37, R2 ;  /* 0x00000025ff042219 */ /* 0x000fe20000011602 */
[----:B------:R-:W-:Y:S01]  /*6050*/  IMAD R0, R40, R0, RZ ;  /* 0x0000000028007224 */ /* 0x000fe200078e02ff */
[----:B------:R-:W-:Y:S02]  /*6060*/  SEL R3, R43, R3, !P0 ;  /* 0x000000032b037207 */ /* 0x000fe40004000000 */
[----:B------:R-:W-:Y:S01]  /*6070*/  SEL R2, R44, R5, !P3 ;  /* 0x000000052c027207 */ /* 0x000fe20005800000 */
[----:B------:R-:W-:Y:S01]  /*6080*/  IMAD R5, R40, R4, RZ ;  /* 0x0000000428057224 */ /* 0x000fe200078e02ff */
[C---:B------:R-:W-:Y:S01]  /*6090*/  ISETP.GE.AND P0, PT, R3.reuse, R0, PT ;  /* 0x000000000300720c */ /* 0x040fe20003f06270 */
[C---:B------:R-:W-:Y:S03]  /*60a0*/  IMAD.HI.U32 R0, R3.reuse, R36, RZ ;  /* 0x0000002403007227 */ /* 0x040fe600078e00ff */
[C---:B------:R-:W-:Y:S02]  /*60b0*/  ISETP.GE.OR P0, PT, R2.reuse, R5, P0 ;  /* 0x000000050200720c */ /* 0x040fe40000706670 */
[----:B------:R-:W-:Y:S04]  /*60c0*/  SHF.R.U32.HI R0, RZ, R37, R0 ;  /* 0x00000025ff007219 */ /* 0x000fe80000011600 */
[C---:B------:R-:W-:Y:S05]  /*60d0*/  SEL R6, R3.reuse, R0, !P2 ;  /* 0x0000000003067207 */ /* 0x040fea0005000000 */
        /* <DEDUP_REMOVED lines=14> */
[----:B------:R-:W-:Y:S07]  /*61c0*/  IMAD R43, R3, R38, R43 ;  /* 0x00000026032b7224 */ /* 0x000fee00078e022b */
.L_x_115:
[----:B-1----:R-:W-:Y:S01]  /*61d0*/  @!P1 ISETP.NE.AND P0, PT, R8, 0x1, PT ;  /* 0x000000010800980c */ /* 0x002fe20003f05270 */
[----:B------:R-:W-:Y:S01]  /*61e0*/  @!P1 IMAD.HI.U32 R2, R43, R9, RZ ;  /* 0x000000092b029227 */ /* 0x000fe200078e00ff */
[----:B------:R-:W-:Y:S01]  /*61f0*/  R2UR UR42, R14 ;  /* 0x000000000e2a72ca */ /* 0x000fe200000e0000 */
[----:B------:R-:W-:Y:S01]  /*6200*/  BSSY.RECONVERGENT B6, `(.L_x_116) ;  /* 0x0000031000067945 */ /* 0x000fe20003800200 */
[----:B------:R-:W-:Y:S01]  /*6210*/  R2UR UR41, R15 ;  /* 0x000000000f2972ca */ /* 0x000fe200000e0000 */
[C---:B------:R-:W-:Y:S01]  /*6220*/  @!P1 IMAD.HI.U32 R0, R44.reuse, R10, RZ ;  /* 0x0000000a2c009227 */ /* 0x040fe200078e00ff */
[----:B------:R-:W-:Y:S02]  /*6230*/  @!P1 SHF.R.U32.HI R2, RZ, R12, R2 ;  /* 0x0000000cff029219 */ /* 0x000fe40000011602 */
[----:B------:R-:W-:Y:S01]  /*6240*/  @!P1 ISETP.NE.AND P2, PT, R7, 0x1, PT ;  /* 0x000000010700980c */ /* 0x000fe20003f45270 */
[----:B------:R-:W-:Y:S01]  /*6250*/  VIADD R109, R109, 0x1 ;  /* 0x000000016d6d7836 */ /* 0x000fe20000000000 */
[----:B------:R-:W-:Y:S02]  /*6260*/  @!P1 SEL R2, R43, R2, !P0 ;  /* 0x000000022b029207 */ /* 0x000fe40004000000 */
[----:B------:R-:W-:Y:S02]  /*6270*/  @!P1 SHF.R.U32.HI R0, RZ, R11, R0 ;  /* 0x0000000bff009219 */ /* 0x000fe40000011600 */
[----:B------:R-:W-:Y:S01]  /*6280*/  LOP3.LUT P0, RZ, R97, 0x1b0, RZ, 0xc0, !PT ;  /* 0x000001b061ff7812 */ /* 0x000fe2000780c0ff */
[----:B------:R-:W-:Y:S01]  /*6290*/  USHF.L.U32 UR42, UR42, 0x6, URZ ;  /* 0x000000062a2a7899 */ /* 0x000fe200080006ff */
[----:B------:R-:W-:Y:S01]  /*62a0*/  @!P1 SEL R3, R44, R0, !P2 ;  /* 0x000000002c039207 */ /* 0x000fe20005000000 */
[----:B------:R-:W-:Y:S01]  /*62b0*/  USHF.L.U32 UR41, UR41, 0x8, URZ ;  /* 0x0000000829297899 */ /* 0x000fe200080006ff */
[----:B------:R-:W-:Y:S03]  /*62c0*/  @P4 SHF.R.U32.HI R98, RZ, 0x10, R17 ;  /* 0x00000010ff624819 */ /* 0x000fe60000011611 */
[----:B------:R-:W-:Y:S02]  /*62d0*/  @!P1 IMAD.IADD R0, R2, 0x1, -R3 ;  /* 0x0000000102009824 */ /* 0x000fe400078e0a03 */
[----:B------:R-:W-:Y:S02]  /*62e0*/  @!P1 IMAD.IADD R2, R3, 0x1, -R2 ;  /* 0x0000000103029824 */ /* 0x000fe400078e0a02 */
[----:B------:R-:W-:Y:S02]  /*62f0*/  @!P1 IMAD R44, R0, R7, R44 ;  /* 0x00000007002c9224 */ /* 0x000fe400078e022c */
[----:B------:R-:W-:Y:S01]  /*6300*/  @!P1 IMAD R43, R2, R8, R43 ;  /* 0x00000008022b9224 */ /* 0x000fe200078e022b */
[----:B------:R-:W-:Y:S06]  /*6310*/  @!P0 BRA `(.L_x_117) ;  /* 0x00000000007c8947 */ /* 0x000fec0003800000 */
[----:B------:R-:W1:Y:S01]  /*6320*/  LDCU.64 UR8, c[0x4][0x80] ;  /* 0x01001000ff0877ac */ /* 0x000e620008000a00 */
[----:B------:R-:W-:Y:S01]  /*6330*/  MOV R2, 0x0 ;  /* 0x0000000000027802 */ /* 0x000fe20000000f00 */
[----:B------:R-:W-:Y:S02]  /*6340*/  HFMA2 R12, -RZ, RZ, 0, 5.9604644775390625e-08 ;  /* 0x00000001ff0c7431 */ /* 0x000fe400000001ff */
[----:B------:R-:W-:Y:S01]  /*6350*/  IMAD.MOV.U32 R8, RZ, RZ, 0x70 ;  /* 0x00000070ff087424 */ /* 0x000fe200078e00ff */
[----:B------:R2:W3:Y:S01]  /*6360*/  LDC.64 R14, c[0x4][R2] ;  /* 0x01000000020e7b82 */ /* 0x0004e20000000a00 */
[----:B------:R-:W4:Y:S01]  /*6370*/  LDCU.64 UR6, c[0x4][0x88] ;  /* 0x01001100ff0677ac */ /* 0x000f220008000a00 */
[----:B------:R-:W-:Y:S01]  /*6380*/  IMAD.MOV.U32 R13, RZ, RZ, RZ ;  /* 0x000000ffff0d7224 */ /* 0x000fe200078e00ff */
[----:B------:R-:W2:Y:S01]  /*6390*/  LDCU.64 UR4, c[0x4][0x8] ;  /* 0x01000100ff0477ac */ /* 0x000ea20008000a00 */
[----:B-1----:R-:W-:Y:S01]  /*63a0*/  MOV R5, UR9 ;  /* 0x0000000900057c02 */ /* 0x002fe20008000f00 */
[----:B------:R-:W-:Y:S01]  /*63b0*/  IMAD.U32 R4, RZ, RZ, UR8 ;  /* 0x00000008ff047e24 */ /* 0x000fe2000f8e00ff */
[----:B----4-:R-:W-:Y:S01]  /*63c0*/  MOV R7, UR7 ;  /* 0x0000000700077c02 */ /* 0x010fe20008000f00 */
[----:B------:R-:W-:Y:S01]  /*63d0*/  IMAD.U32 R6, RZ, RZ, UR6 ;  /* 0x00000006ff067e24 */ /* 0x000fe2000f8e00ff */
[----:B--2---:R-:W-:Y:S01]  /*63e0*/  MOV R11, UR5 ;  /* 0x00000005000b7c02 */ /* 0x004fe20008000f00 */
[----:B------:R-:W-:Y:S02]  /*63f0*/  IMAD.U32 R10, RZ, RZ, UR4 ;  /* 0x00000004ff0a7e24 */ /* 0x000fe4000f8e00ff */
[----:B------:R-:W-:Y:S07]  /*6400*/  LEPC R20, `(.L_x_118) ;  /* 0x000000001014794e */ /* 0x000fee0000000000 */
[----:B---3-5:R-:W-:Y:S05]  /*6410*/  CALL.ABS.NOINC R14 ;  /* 0x000000000e007343 */ /* 0x028fea0003c00000 */
.L_x_118:
[----:B------:R-:W1:Y:S01]  /*6420*/  LDCU.64 UR8, c[0x4][0x80] ;  /* 0x01001000ff0877ac */ /* 0x000e620008000a00 */
[----:B------:R-:W2:Y:S01]  /*6430*/  LDC.64 R2, c[0x4][R2] ;  /* 0x0100000002027b82 */ /* 0x000ea20000000a00 */
[----:B------:R-:W-:Y:S02]  /*6440*/  HFMA2 R12, -RZ, RZ, 0, 5.9604644775390625e-08 ;  /* 0x00000001ff0c7431 */ /* 0x000fe400000001ff */
[----:B------:R-:W-:Y:S02]  /*6450*/  IMAD.MOV.U32 R8, RZ, RZ, 0x70 ;  /* 0x00000070ff087424 */ /* 0x000fe400078e00ff */
[----:B------:R-:W-:Y:S01]  /*6460*/  IMAD.MOV.U32 R13, RZ, RZ, RZ ;  /* 0x000000ffff0d7224 */ /* 0x000fe200078e00ff */
[----:B------:R-:W3:Y:S01]  /*6470*/  LDCU.64 UR6, c[0x4][0x88] ;  /* 0x01001100ff0677ac */ /* 0x000ee20008000a00 */
[----:B------:R-:W4:Y:S01]  /*6480*/  LDCU.64 UR4, c[0x4][0x8] ;  /* 0x01000100ff0477ac */ /* 0x000f220008000a00 */
[----:B-1----:R-:W-:Y:S02]  /*6490*/  MOV R4, UR8 ;  /* 0x0000000800047c02 */ /* 0x002fe40008000f00 */
[----:B------:R-:W-:Y:S02]  /*64a0*/  MOV R5, UR9 ;  /* 0x0000000900057c02 */ /* 0x000fe40008000f00 */
[----:B---3--:R-:W-:Y:S01]  /*64b0*/  MOV R7, UR7 ;  /* 0x0000000700077c02 */ /* 0x008fe20008000f00 */
[----:B------:R-:W-:Y:S01]  /*64c0*/  IMAD.U32 R6, RZ, RZ, UR6 ;  /* 0x00000006ff067e24 */ /* 0x000fe2000f8e00ff */
[----:B----4-:R-:W-:Y:S01]  /*64d0*/  MOV R11, UR5 ;  /* 0x00000005000b7c02 */ /* 0x010fe20008000f00 */
[----:B------:R-:W-:Y:S02]  /*64e0*/  IMAD.U32 R10, RZ, RZ, UR4 ;  /* 0x00000004ff0a7e24 */ /* 0x000fe4000f8e00ff */
[----:B------:R-:W-:Y:S07]  /*64f0*/  LEPC R20, `(.L_x_117) ;  /* 0x000000001014794e */ /* 0x000fee0000000000 */
[----:B--2---:R-:W-:Y:S05]  /*6500*/  CALL.ABS.NOINC R2 ;  /* 0x0000000002007343 */ /* 0x004fea0003c00000 */
.L_x_117:
[----:B------:R-:W-:Y:S05]  /*6510*/  BSYNC.RECONVERGENT B6 ;  /* 0x0000000000067941 */ /* 0x000fea0003800200 */
.L_x_116:
[----:B------:R-:W-:Y:S01]  /*6520*/  ISETP.NE.U32.AND P4, PT, R86, RZ, PT ;  /* 0x000000ff5600720c */ /* 0x000fe20003f85070 */
[----:B------:R-:W-:Y:S01]  /*6530*/  UISETP.NE.AND UP2, UPT, UR50, URZ, UPT ;  /* 0x000000ff3200728c */ /* 0x000fe2000bf45270 */
[----:B------:R-:W-:Y:S01]  /*6540*/  ISETP.NE.U32.AND P2, PT, RZ, UR38, PT ;  /* 0x00000026ff007c0c */ /* 0x000fe2000bf45070 */
[----:B------:R-:W-:Y:S01]  /*6550*/  UISETP.NE.U32.AND UP1, UPT, UR44, URZ, UPT ;  /* 0x000000ff2c00728c */ /* 0x000fe2000bf25070 */
[----:B------:R-:W-:Y:S01]  /*6560*/  ISETP.NE.AND.EX P4, PT, R87, RZ, PT, P4 ;  /* 0x000000ff5700720c */ /* 0x000fe20003f85340 */
[----:B------:R-:W-:Y:S01]  /*6570*/  UPLOP3.LUT UP0, UPT, UPT, UPT, UPT, 0x40, 0x4 ;  /* 0x000000000004789c */ /* 0x000fe20003f0e870 */
[----:B------:R-:W-:Y:S01]  /*6580*/  ISETP.NE.AND.EX P2, PT, RZ, UR39, PT, P2 ;  /* 0x00000027ff007c0c */ /* 0x000fe2000bf45320 */
[----:B------:R-:W-:Y:S01]  /*6590*/  UISETP.NE.AND.EX UP1, UPT, UR45, URZ, UPT, UP1 ;  /* 0x000000ff2d00728c */ /* 0x000fe2000bf25310 */
[----:B------:R-:W-:Y:S04]  /*65a0*/  PLOP3.LUT P1, PT, PT, PT, UP2, 0x80, 0x8 ;  /* 0x000000000008781c */ /* 0x000fe80003f2f028 */
[----:B------:R-:W-:Y:S06]  /*65b0*/  @UP2 UPLOP3.LUT UP0, UPT, UPT, UPT, UP1, 0x80, 0x8 ;  /* 0x000000000008289c */ /* 0x000fec0003f0f010 */
[----:B------:R-:W-:Y:S01]  /*65c0*/  PLOP3.LUT P0, PT, PT, PT, UP0, 0x80, 0x8 ;  /* 0x000000000008781c */ /* 0x000fe20003f0f008 */
[----:B------:R-:W-:Y:S01]  /*65d0*/  @!UPT UIADD3 URZ, UPT, UPT, URZ, URZ, URZ ;  /* 0x000000fffffff290 */ /* 0x000fe2000fffe0ff */
[----:B------:R-:W-:Y:S11]  /*65e0*/  BRA.U !UP1, `(.L_x_119) ;  /* 0x0000000109387547 */ /* 0x000ff6000b800000 */
[----:B------:R-:W-:Y:S01]  /*65f0*/  UISETP.NE.U32.AND UP0, UPT, UR38, URZ, UPT ;  /* 0x000000ff2600728c */ /* 0x000fe2000bf05070 */
[----:B------:R-:W-:Y:S02]  /*6600*/  HFMA2 R0, -RZ, RZ, 0, 5.9604644775390625e-08 ;  /* 0x00000001ff007431 */ /* 0x000fe400000001ff */
[----:B------:R-:W-:Y:S01]  /*6610*/  IMAD.MOV.U32 R92, RZ, RZ, 0x1 ;  /* 0x00000001ff5c7424 */ /* 0x000fe200078e00ff */
[----:B------:R-:W-:Y:S06]  /*6620*/  UISETP.NE.AND.EX UP0, UPT, UR39, URZ, UPT, UP0 ;  /* 0x000000ff2700728c */ /* 0x000fec000bf05300 */
[----:B------:R-:W-:Y:S05]  /*6630*/  PLOP3.LUT P3, PT, PT, PT, UP0, 0x80, 0x8 ;  /* 0x000000000008781c */ /* 0x000fea0003f6f008 */
[----:B------:R-:W1:Y:S01]  /*6640*/  @UP0 LDCU.64 UR6, c[0x0][0x888] ;  /* 0x00011100ff0607ac */ /* 0x000e620008000a00 */
[----:B------:R-:W-:Y:S07]  /*6650*/  @UP0 UIMAD UR4, UR36, UR44, URZ ;  /* 0x0000002c240402a4 */ /* 0x000fee000f8e02ff */
[----:B------:R-:W-:Y:S01]  /*6660*/  @!P3 PRMT R92, R0, 0x7610, R92 ;  /* 0x00007610005cb816 */ /* 0x000fe2000000005c */
[----:B-1----:R-:W-:Y:S03]  /*6670*/  @UP0 UIMAD.WIDE UR6, UR4, 0x4, UR6 ;  /* 0x00000004040608a5 */ /* 0x002fe6000f8e0206 */
[----:B------:R-:W1:Y:S03]  /*6680*/  @!UP0 LDCU UR4, c[0x0][0x880] ;  /* 0x00011000ff0487ac */ /* 0x000e660008000800 */
[----:B------:R-:W-:Y:S01]  /*6690*/  IMAD.U32 R2, RZ, RZ, UR6 ;  /* 0x00000006ff027e24 */ /* 0x000fe2000f8e00ff */
[----:B------:R-:W-:Y:S05]  /*66a0*/  MOV R3, UR7 ;  /* 0x0000000700037c02 */ /* 0x000fea0008000f00 */
[----:B-----5:R2:W5:Y:S02]  /*66b0*/  @P3 LDG.E R49, desc[UR46][R2.64] ;  /* 0x0000002e02313981 */ /* 0x020564000c1e1900 */
[----:B-12---:R-:W-:Y:S02]  /*66c0*/  @!P3 IMAD.U32 R49, RZ, RZ, UR4 ;  /* 0x00000004ff31be24 */ /* 0x006fe4000f8e00ff */
.L_x_119:
[----:B------:R-:W-:Y:S05]  /*66d0*/  @!P4 BRA `(.L_x_120) ;  /* 0x000000000020c947 */ /* 0x000fea0003800000 */
[----:B------:R-:W-:Y:S04]  /*66e0*/  ISETP.NE.U32.AND P3, PT, R84, RZ, PT ;  /* 0x000000ff5400720c */ /* 0x000fe80003f65070 */
[----:B------:R-:W-:Y:S11]  /*66f0*/  ISETP.NE.AND.EX P3, PT, R85, RZ, PT, P3 ;  /* 0x000000ff5500720c */ /* 0x000ff60003f65330 */
[----:B------:R-:W-:Y:S02]  /*6700*/  @!UPT UIADD3 URZ, UPT, UPT, URZ, URZ, URZ ;  /* 0x000000fffffff290 */ /* 0x000fe4000fffe0ff */
[----:B------:R-:W1:Y:S01]  /*6710*/  @P3 LDC.64 R2, c[0x0][0x8a8] ;  /* 0x00022a00ff023b82 */ /* 0x000e620000000a00 */
[----:B------:R-:W-:Y:S04]  /*6720*/  @P3 IMAD R0, R86, UR36, RZ ;  /* 0x0000002456003c24 */ /* 0x000fe8000f8e02ff */
[----:B-1----:R-:W-:Y:S05]  /*6730*/  @P3 IMAD.WIDE R2, R0, 0x4, R2 ;  /* 0x0000000400023825 */ /* 0x002fea00078e0202 */
[----:B-----5:R1:W5:Y:S02]  /*6740*/  @P3 LDG.E R47, desc[UR46][R2.64] ;  /* 0x0000002e022f3981 */ /* 0x020364000c1e1900 */
[----:B-1----:R-:W2:Y:S02]  /*6750*/  @!P3 LDC R47, c[0x0][0x8a0] ;  /* 0x00022800ff2fbb82 */ /* 0x002ea40000000800 */
.L_x_120:
[----:B-----5:R-:W-:Y:S01]  /*6760*/  FSETP.NEU.AND P3, PT, R49, RZ, PT ;  /* 0x000000ff3100720b */ /* 0x020fe20003f6d000 */
[----:B------:R-:W-:Y:S01]  /*6770*/  BSSY B1, `(.L_x_121) ;  /* 0x0000039000017945 */ /* 0x000fe20003800000 */
[----:B------:R-:W-:Y:S01]  /*6780*/  SEL R3, RZ, 0xffffffff, P2 ;  /* 0xffffffffff037807 */ /* 0x000fe20001000000 */
[----:B------:R-:W-:Y:S01]  /*6790*/  IMAD.MOV.U32 R61, RZ, RZ, 0x1 ;  /* 0x00000001ff3d7424 */ /* 0x000fe200078e00ff */
[----:B------:R-:W-:Y:S01]  /*67a0*/  @P1 LOP3.LUT P2, RZ, R92, 0xff, RZ, 0xc0, !PT ;  /* 0x000000ff5cff1812 */ /* 0x000fe2000784c0ff */
[----:B------:R-:W-:Y:S01]  /*67b0*/  IMAD R48, R45, 0x80, R46 ;  /* 0x000000802d307824 */ /* 0x000fe200078e022e */
[----:B------:R-:W-:Y:S01]  /*67c0*/  @P1 SEL R0, RZ, 0xffffffff, P3 ;  /* 0xffffffffff001807 */ /* 0x000fe20001800000 */
[----:B------:R-:W-:Y:S01]  /*67d0*/  IMAD R110, R105, -0x10, R103 ;  /* 0xfffffff0696e7824 */ /* 0x000fe200078e0267 */
[----:B------:R-:W-:Y:S01]  /*67e0*/  LOP3.LUT R101, R101, 0x1, RZ, 0x3c, !PT ;  /* 0x0000000165657812 */ /* 0x000fe200078e3cff */
[----:B------:R-:W-:Y:S01]  /*67f0*/  IMAD.MOV.U32 R60, RZ, RZ, RZ ;  /* 0x000000ffff3c7224 */ /* 0x000fe200078e00ff */
[----:B------:R-:W-:Y:S02]  /*6800*/  @P0 SEL R0, R3, R0, !P2 ;  /* 0x0000000003000207 */ /* 0x000fe40005000000 */
[----:B------:R-:W-:Y:S02]  /*6810*/  CS2R R82, SRZ ;  /* 0x0000000000527805 */ /* 0x000fe4000001ff00 */
[----:B------:R-:W-:Y:S02]  /*6820*/  LEA R112, R45, UR48, 0x3 ;  /* 0x000000302d707c11 */ /* 0x000fe4000f8e18ff */
[----:B------:R-:W-:Y:S02]  /*6830*/  CS2R R80, SRZ ;  /* 0x0000000000507805 */ /* 0x000fe4000001ff00 */
[----:B------:R-:W-:Y:S02]  /*6840*/  @P1 LOP3.LUT R0, R0, 0x1, RZ, 0xc0, !PT ;  /* 0x0000000100001812 */ /* 0x000fe400078ec0ff */
[----:B------:R-:W-:Y:S02]  /*6850*/  CS2R R74, SRZ ;  /* 0x00000000004a7805 */ /* 0x000fe4000001ff00 */
[----:B------:R-:W-:Y:S02]  /*6860*/  PLOP3.LUT P2, PT, PT, PT, UP1, 0x80, 0x8 ;  /* 0x000000000008781c */ /* 0x000fe40003f4f018 */
[----:B------:R-:W-:Y:S02]  /*6870*/  CS2R R72, SRZ ;  /* 0x0000000000487805 */ /* 0x000fe4000001ff00 */
[----:B------:R-:W-:Y:S02]  /*6880*/  ISETP.NE.U32.OR P5, PT, R0, 0x1, !P1 ;  /* 0x000000010000780c */ /* 0x000fe40004fa5470 */
[----:B------:R-:W-:Y:S02]  /*6890*/  CS2R R66, SRZ ;  /* 0x0000000000427805 */ /* 0x000fe4000001ff00 */
[----:B------:R-:W-:Y:S02]  /*68a0*/  LOP3.LUT P4, R108, R92, 0xff, RZ, 0xc0, !PT ;  /* 0x000000ff5c6c7812 */ /* 0x000fe4000788c0ff */
[----:B------:R-:W-:Y:S02]  /*68b0*/  CS2R R64, SRZ ;  /* 0x0000000000407805 */ /* 0x000fe4000001ff00 */
[----:B------:R-:W-:Y:S02]  /*68c0*/  SEL R2, RZ, 0xffffffff, P3 ;  /* 0xffffffffff027807 */ /* 0x000fe40001800000 */
[----:B------:R-:W-:Y:S02]  /*68d0*/  CS2R R58, SRZ ;  /* 0x00000000003a7805 */ /* 0x000fe4000001ff00 */
[----:B------:R-:W-:Y:S02]  /*68e0*/  P2R R111, PR, RZ, 0x20 ;  /* 0x00000020ff6f7803 */ /* 0x000fe40000000000 */
[----:B------:R-:W-:Y:S02]  /*68f0*/  CS2R R56, SRZ ;  /* 0x0000000000387805 */ /* 0x000fe4000001ff00 */
[----:B------:R-:W-:Y:S02]  /*6900*/  @P2 SEL R2, R3, R2, !P4 ;  /* 0x0000000203022207 */ /* 0x000fe40006000000 */
[----:B------:R-:W-:Y:S02]  /*6910*/  @P5 SHF.L.U32 R0, R101, 0x1f, RZ ;  /* 0x0000001f65005819 */ /* 0x000fe400000006ff */
[----:B------:R-:W-:Y:S02]  /*6920*/  LOP3.LUT R2, R2, 0x1, RZ, 0xc0, !PT ;  /* 0x0000000102027812 */ /* 0x000fe400078ec0ff */
[----:B------:R1:W3:Y:S02]  /*6930*/  @P5 SYNCS.PHASECHK.TRANS64.TRYWAIT P1, [UR48+0x100], R0 ;  /* 0x00010000ff0055a7 */ /* 0x0002e40008021130 */
[----:B------:R-:W-:Y:S04]  /*6940*/  ISETP.NE.U32.AND P2, PT, R2, 0x1, PT ;  /* 0x000000010200780c */ /* 0x000fe80003f45070 */
[----:B------:R-:W-:Y:S02]  /*6950*/  P2R R62, PR, RZ, 0x4 ;  /* 0x00000004ff3e7803 */ /* 0x000fe40000000000 */
[----:B-1----:R-:W-:Y:S04]  /*6960*/  SHF.L.U32 R0, R100, 0x1f, RZ ;  /* 0x0000001f64007819 */ /* 0x002fe800000006ff */
[----:B------:R1:W4:Y:S01]  /*6970*/  SYNCS.PHASECHK.TRANS64.TRYWAIT P0, [R112+URZ+0x170], R0 ;  /* 0x00017000700075a7 */ /* 0x00032200080011ff */
[----:B---3--:R-:W-:Y:S01]  /*6980*/  @P5 SEL R61, RZ, 0x1, !P1 ;  /* 0x00000001ff3d5807 */ /* 0x008fe20004800000 */
[----:B-1----:R-:W-:Y:S06]  /*6990*/  @!P5 BRA `(.L_x_122) ;  /* 0x000000000058d947 */ /* 0x002fec0003800000 */
[----:B------:R-:W-:Y:S01]  /*69a0*/  IMAD.MOV.U32 R83, RZ, RZ, RZ ;  /* 0x000000ffff537224 */ /* 0x000fe200078e00ff */
[----:B------:R-:W-:Y:S01]  /*69b0*/  ISETP.NE.AND P1, PT, R61, RZ, PT ;  /* 0x000000ff3d00720c */ /* 0x000fe20003f25270 */
[----:B------:R-:W-:Y:S01]  /*69c0*/  BSSY B0, `(.L_x_123) ;  /* 0x000000c000007945 */ /* 0x000fe20003800000 */
[----:B------:R-:W-:Y:S02]  /*69d0*/  CS2R R58, SRZ ;  /* 0x00000000003a7805 */ /* 0x000fe4000001ff00 */
[----:B------:R-:W-:Y:S02]  /*69e0*/  CS2R R56, SRZ ;  /* 0x0000000000387805 */ /* 0x000fe4000001ff00 */
[----:B------:R-:W-:Y:S02]  /*69f0*/  CS2R R66, SRZ ;  /* 0x0000000000427805 */ /* 0x000fe4000001ff00 */
[----:B------:R-:W-:Y:S02]  /*6a00*/  CS2R R64, SRZ ;  /* 0x0000000000407805 */ /* 0x000fe4000001ff00 */
[----:B------:R-:W-:Y:S02]  /*6a10*/  CS2R R74, SRZ ;  /* 0x00000000004a7805 */ /* 0x000fe4000001ff00 */
[----:B------:R-:W-:Y:S02]  /*6a20*/  CS2R R72, SRZ ;  /* 0x0000000000487805 */ /* 0x000fe4000001ff00 */
[----:B------:R-:W-:Y:S01]  /*6a30*/  CS2R R80, SRZ ;  /* 0x0000000000507805 */ /* 0x000fe2000001ff00 */
[----:B------:R-:W-:Y:S06]  /*6a40*/  @P1 BRA `(.L_x_124) ;  /* 0x00000000000c1947 */ /* 0x000fec0003800000 */
[----:B------:R-:W-:Y:S04]  /*6a50*/  SHF.L.U32 R3, R101, 0x1f, RZ ;  /* 0x0000001f65037819 */ /* 0x000fe800000006ff */
[----:B------:R-:W1:Y:S02]  /*6a60*/  SYNCS.PHASECHK.TRANS64.TRYWAIT P1, [UR48+0x100], R3 ;  /* 0x00010003ff0075a7 */ /* 0x000e640008021130 */
[----:B-1----:R-:W-:Y:S05]  /*6a70*/  @!P1 BRA `(.L_x_125) ;  /* 0x00000044001c9947 */ /* 0x002fea0003800000 */
.L_x_124:
[----:B------:R-:W-:Y:S05]  /*6a80*/  BSYNC B0 ;  /* 0x0000000000007941 */ /* 0x000fea0003800000 */
.L_x_123:
[----:B------:R-:W-:Y:S01]  /*6a90*/  ISETP.NE.AND P1, PT, R62, RZ, PT ;  /* 0x000000ff3e00720c */ /* 0x000fe20003f25270 */
[----:B------:R-:W-:Y:S11]  /*6aa0*/  HFMA2 R60, -RZ, RZ, 0, 5.9604644775390625e-08 ;  /* 0x00000001ff3c7431 */ /* 0x000ff600000001ff */
[----:B------:R-:W-:Y:S01]  /*6ab0*/  @!UPT UIADD3 URZ, UPT, UPT, URZ, URZ, URZ ;  /* 0x000000fffffff290 */ /* 0x000fe2000fffe0ff */
[----:B------:R3:W1:Y:S04]  /*6ac0*/  @P1 LDS.128 R56, [R104] ;  /* 0x0000000068381984 */ /* 0x0006680000000c00 */
[----:B------:R3:W1:Y:S04]  /*6ad0*/  @P1 LDS.128 R64, [R103+0x10] ;  /* 0x0000100067401984 */ /* 0x0006680000000c00 */
[----:B------:R3:W1:Y:S04]  /*6ae0*/  @P1 LDS.128 R72, [R102+0x20] ;  /* 0x0000200066481984 */ /* 0x0006680000000c00 */
[----:B------:R3:W1:Y:S02]  /*6af0*/  @P1 LDS.128 R80, [R110+0x30] ;  /* 0x000030006e501984 */ /* 0x0006640000000c00 */
.L_x_122:
[----:B------:R-:W-:Y:S05]  /*6b00*/  BSYNC B1 ;  /* 0x0000000000017941 */ /* 0x000fea0003800000 */
.L_x_121:
[----:B-1----:R-:W-:Y:S04]  /*6b10*/  SHF.R.U32.HI R2, RZ, 0x15, R48 ;  /* 0x00000015ff027819 */ /* 0x002fe80000011630 */
[----:B------:R-:W-:Y:S01]  /*6b20*/  LOP3.LUT P1, RZ, R2, 0x3, R96, 0x48, !PT ;  /* 0x0000000302ff7812 */ /* 0x000fe20007824860 */
[----:B------:R-:W-:Y:S01]  /*6b30*/  @!UPT UIADD3 URZ, UPT, UPT, URZ, URZ, URZ ;  /* 0x000000fffffff290 */ /* 0x000fe2000fffe0ff */
[----:B----4-:R-:W-:Y:S11]  /*6b40*/  @P0 BRA `(.L_x_126) ;  /* 0x0000000000080947 */ /* 0x010ff60003800000 */
[----:B------:R-:W1:Y:S02]  /*6b50*/  SYNCS.PHASECHK.TRANS64.TRYWAIT P0, [R112+URZ+0x170], R0 ;  /* 0x00017000700075a7 */ /* 0x000e6400080011ff */
[----:B-1----:R-:W-:Y:S05]  /*6b60*/  @!P0 BRA `(.L_x_127) ;  /* 0x0000004000f88947 */ /* 0x002fea0003800000 */
.L_x_126:
[----:B------:R-:W-:Y:S05]  /*6b70*/  @!P1 BRA `(.L_x_128) ;  /* 0x0000000000409947 */ /* 0x000fea0003800000 */
[----:B------:R-:W4:Y:S01]  /*6b80*/  LDCU.64 UR8, c[0x4][0x70] ;  /* 0x01000e00ff0877ac */ /* 0x000f220008000a00 */
[----:B------:R-:W-:Y:S01]  /*6b90*/  MOV R3, 0x0 ;  /* 0x0000000000037802 */ /* 0x000fe20000000f00 */
[----:B------:R-:W-:Y:S02]  /*6ba0*/  HFMA2 R12, -RZ, RZ, 0, 5.9604644775390625e-08 ;  /* 0x00000001ff0c7431 */ /* 0x000fe400000001ff */
[----:B------:R-:W-:Y:S02]  /*6bb0*/  IMAD.MOV.U32 R8, RZ, RZ, 0x192 ;  /* 0x00000192ff087424 */ /* 0x000fe400078e00ff */
[----:B------:R-:W-:Y:S01]  /*6bc0*/  IMAD.MOV.U32 R13, RZ, RZ, RZ ;  /* 0x000000ffff0d7224 */ /* 0x000fe200078e00ff */
[----:B------:R-:W5:Y:S01]  /*6bd0*/  LDCU.64 UR6, c[0x4][0x78] ;  /* 0x01000f00ff0677ac */ /* 0x000f620008000a00 */
[----:B------:R-:W1:Y:S01]  /*6be0*/  LDC.64 R2, c[0x4][R3] ;  /* 0x0100000003027b82 */ /* 0x000e620000000a00 */
[----:B------:R-:W2:Y:S01]  /*6bf0*/  LDCU.64 UR4, c[0x4][0x10] ;  /* 0x01000200ff0477ac */ /* 0x000ea20008000a00 */
[----:B----4-:R-:W-:Y:S01]  /*6c00*/  MOV R5, UR9 ;  /* 0x0000000900057c02 */ /* 0x010fe20008000f00 */
[----:B------:R-:W-:Y:S01]  /*6c10*/  IMAD.U32 R4, RZ, RZ, UR8 ;  /* 0x00000008ff047e24 */ /* 0x000fe2000f8e00ff */
[----:B-----5:R-:W-:Y:S01]  /*6c20*/  MOV R7, UR7 ;  /* 0x0000000700077c02 */ /* 0x020fe20008000f00 */
[----:B------:R-:W-:Y:S01]  /*6c30*/  IMAD.U32 R6, RZ, RZ, UR6 ;  /* 0x00000006ff067e24 */ /* 0x000fe2000f8e00ff */
[----:B--2---:R-:W-:Y:S01]  /*6c40*/  MOV R11, UR5 ;  /* 0x00000005000b7c02 */ /* 0x004fe20008000f00 */
[----:B------:R-:W-:Y:S02]  /*6c50*/  IMAD.U32 R10, RZ, RZ, UR4 ;  /* 0x00000004ff0a7e24 */ /* 0x000fe4000f8e00ff */
[----:B------:R-:W-:Y:S07]  /*6c60*/  LEPC R20, `(.L_x_128) ;  /* 0x000000001014794e */ /* 0x000fee0000000000 */
[----:B-1-3--:R-:W-:Y:S05]  /*6c70*/  CALL.ABS.NOINC R2 ;  /* 0x0000000002007343 */ /* 0x00afea0003c00000 */
.L_x_128:
[----:B------:R-:W-:Y:S01]  /*6c80*/  SHF.L.U32 R50, R56, 0x10, RZ ;  /* 0x0000001038327819 */ /* 0x000fe200000006ff */
[----:B------:R-:W-:Y:S05]  /*6c90*/  WARPSYNC.ALL ;  /* 0x0000000000007948 */ /* 0x000fea0003800000 */
[----:B------:R-:W-:Y:S01]  /*6ca0*/  R2UR UR4, R48 ;  /* 0x00000000300472ca */ /* 0x000fe200000e0000 */
[----:B------:R-:W-:Y:S01]  /*6cb0*/  BSSY.RECONVERGENT B0, `(.L_x_129) ;  /* 0x000008c000007945 */ /* 0x000fe20003800200 */
[----:B------:R-:W-:Y:S02]  /*6cc0*/  LOP3.LUT R51, R56, 0xffff0000, RZ, 0xc0, !PT ;  /* 0xffff000038337812 */ /* 0x000fe400078ec0ff */
[----:B------:R-:W-:Y:S02]  /*6cd0*/  SHF.L.U32 R52, R57, 0x10, RZ ;  /* 0x0000001039347819 */ /* 0x000fe400000006ff */
[----:B------:R-:W-:Y:S07]  /*6ce0*/  ISETP.NE.AND P0, PT, R106, RZ, PT ;  /* 0x000000ff6a00720c */ /* 0x000fee0003f05270 */
[----:B------:R-:W1:Y:S02]  /*6cf0*/  LDTM.x32 R4, tmem[UR4] ;  /* 0x00000004000479ee */ /* 0x000e6400082c0000 */
[C---:B-12---:R-:W-:Y:S01]  /*6d00*/  FMUL R0, R47.reuse, R4 ;  /* 0x000000042f007220 */ /* 0x046fe20000400000 */
[C---:B------:R-:W-:Y:S01]  /*6d10*/  FMUL R2, R47.reuse, R5 ;  /* 0x000000052f027220 */ /* 0x040fe20000400000 */
[C---:B------:R-:W-:Y:S01]  /*6d20*/  FMUL R4, R47.reuse, R8 ;  /* 0x000000082f047220 */ /* 0x040fe20000400000 */
[C---:B------:R-:W-:Y:S01]  /*6d30*/  FMUL R3, R47.reuse, R6 ;  /* 0x000000062f037220 */ /* 0x040fe20000400000 */
[C---:B------:R-:W-:Y:S01]  /*6d40*/  FMUL R5, R47.reuse, R9 ;  /* 0x000000092f057220 */ /* 0x040fe20000400000 */
[C---:B------:R-:W-:Y:S01]  /*6d50*/  FMUL R8, R47.reuse, R12 ;  /* 0x0000000c2f087220 */ /* 0x040fe20000400000 */
[C---:B------:R-:W-:Y:S01]  /*6d60*/  FMUL R6, R47.reuse, R10 ;  /* 0x0000000a2f067220 */ /* 0x040fe20000400000 */
[C---:B------:R-:W-:Y:S01]  /*6d70*/  FMUL R9, R47.reuse, R13 ;  /* 0x0000000d2f097220 */ /* 0x040fe20000400000 */
[----:B------:R-:W-:Y:S01]  /*6d80*/  FMUL R12, R47, R16 ;  /* 0x000000102f0c7220 */ /* 0x000fe20000400000 */
[----:B------:R-:W-:Y:S01]  /*6d90*/  FFMA R0, R49, R50, R0 ;  /* 0x0000003231007223 */ /* 0x000fe20000000000 */
[C---:B------:R-:W-:Y:S01]  /*6da0*/  FMUL R10, R47.reuse, R14 ;  /* 0x0000000e2f0a7220 */ /* 0x040fe20000400000 */
[C---:B------:R-:W-:Y:S01]  /*6db0*/  FMUL R13, R47.reuse, R17 ;  /* 0x000000112f0d7220 */ /* 0x040fe20000400000 */
[----:B------:R-:W-:Y:S01]  /*6dc0*/  FMUL R16, R47, R20 ;  /* 0x000000142f107220 */ /* 0x000fe20000400000 */
[----:B------:R-:W-:Y:S01]  /*6dd0*/  FFMA R2, R49, R51, R2 ;  /* 0x0000003331027223 */ /* 0x000fe20000000002 */
[C---:B------:R-:W-:Y:S01]  /*6de0*/  FMUL R14, R47.reuse, R18 ;  /* 0x000000122f0e7220 */ /* 0x040fe20000400000 */
        /* <DEDUP_REMOVED lines=8> */
[----:B------:R-:W-:Y:S01]  /*6e70*/  LOP3.LUT R32, R57, 0xffff0000, RZ, 0xc0, !PT ;  /* 0xffff000039207812 */ /* 0x000fe200078ec0ff */
[C---:B------:R-:W-:Y:S01]  /*6e80*/  FMUL R26, R47.reuse, R30 ;  /* 0x0000001e2f1a7220 */ /* 0x040fe20000400000 */
[----:B------:R-:W-:Y:S01]  /*6e90*/  FMUL R29, R47, R33 ;  /* 0x000000212f1d7220 */ /* 0x000fe20000400000 */
[----:B------:R-:W-:Y:S01]  /*6ea0*/  SHF.L.U32 R33, R58, 0x10, RZ ;  /* 0x000000103a217819 */ /* 0x000fe200000006ff */
[----:B------:R-:W-:Y:S01]  /*6eb0*/  FFMA R3, R49, R52, R3 ;  /* 0x0000003431037223 */ /* 0x000fe20000000003 */
[----:B------:R-:W-:Y:S01]  /*6ec0*/  F2FP.BF16.F32.PACK_AB R52, R2, R0 ;  /* 0x000000000234723e */ /* 0x000fe200000010ff */
[----:B------:R-:W-:Y:S01]  /*6ed0*/  FMUL R7, R47, R7 ;  /* 0x000000072f077220 */ /* 0x000fe20000400000 */
[----:B------:R-:W-:Y:S01]  /*6ee0*/  SHF.L.U32 R0, R59, 0x10, RZ ;  /* 0x000000103b007819 */ /* 0x000fe200000006ff */
[----:B------:R-:W-:Y:S01]  /*6ef0*/  FMUL R30, R47, R34 ;  /* 0x000000222f1e7220 */ /* 0x000fe20000400000 */
[----:B------:R-:W-:Y:S01]  /*6f00*/  LOP3.LUT R34, R58, 0xffff0000, RZ, 0xc0, !PT ;  /* 0xffff00003a227812 */ /* 0x000fe200078ec0ff */
[----:B------:R-:W-:Y:S01]  /*6f10*/  FFMA R7, R49, R32, R7 ;  /* 0x0000002031077223 */ /* 0x000fe20000000007 */
[----:B------:R-:W-:Y:S01]  /*6f20*/  LOP3.LUT R2, R59, 0xffff0000, RZ, 0xc0, !PT ;  /* 0xffff00003b027812 */ /* 0x000fe200078ec0ff */
[----:B------:R-:W-:Y:S01]  /*6f30*/  FFMA R4, R49, R33, R4 ;  /* 0x0000002131047223 */ /* 0x000fe20000000004 */
[----:B------:R-:W-:Y:S01]  /*6f40*/  FMUL R11, R47, R11 ;  /* 0x0000000b2f0b7220 */ /* 0x000fe20000400000 */
[----:B------:R-:W-:Y:S01]  /*6f50*/  FFMA R5, R49, R34, R5 ;  /* 0x0000002231057223 */ /* 0x000fe20000000005 */
[----:B------:R-:W-:Y:S01]  /*6f60*/  F2FP.BF16.F32.PACK_AB R53, R7, R3 ;  /* 0x000000030735723e */ /* 0x000fe200000010ff */
[C---:B------:R-:W-:Y:S01]  /*6f70*/  FFMA R6, R49.reuse, R0, R6 ;  /* 0x0000000031067223 */ /* 0x040fe20000000006 */
[C---:B------:R-:W-:Y:S01]  /*6f80*/  SHF.L.U32 R0, R64.reuse, 0x10, RZ ;  /* 0x0000001040007819 */ /* 0x040fe200000006ff */
[----:B------:R-:W-:Y:S01]  /*6f90*/  FFMA R11, R49, R2, R11 ;  /* 0x00000002310b7223 */ /* 0x000fe2000000000b */
[----:B------:R-:W-:Y:S01]  /*6fa0*/  LOP3.LUT R2, R64, 0xffff0000, RZ, 0xc0, !PT ;  /* 0xffff000040027812 */ /* 0x000fe200078ec0ff */
[----:B------:R-:W-:Y:S01]  /*6fb0*/  FMUL R15, R47, R15 ;  /* 0x0000000f2f0f7220 */ /* 0x000fe20000400000 */
[----:B------:R-:W-:Y:S01]  /*6fc0*/  SHF.L.U32 R3, R65, 0x10, RZ ;  /* 0x0000001041037819 */ /* 0x000fe200000006ff */
[----:B------:R-:W-:Y:S01]  /*6fd0*/  FFMA R8, R49, R0, R8 ;  /* 0x0000000031087223 */ /* 0x000fe20000000008 */
[----:B------:R-:W-:Y:S01]  /*6fe0*/  LOP3.LUT R0, R65, 0xffff0000, RZ, 0xc0, !PT ;  /* 0xffff000041007812 */ /* 0x000fe200078ec0ff */
[C---:B------:R-:W-:Y:S01]  /*6ff0*/  FFMA R9, R49.reuse, R2, R9 ;  /* 0x0000000231097223 */ /* 0x040fe20000000009 */
[C---:B------:R-:W-:Y:S01]  /*7000*/  SHF.L.U32 R2, R66.reuse, 0x10, RZ ;  /* 0x0000001042027819 */ /* 0x040fe200000006ff */
[----:B------:R-:W-:Y:S01]  /*7010*/  FFMA R10, R49, R3, R10 ;  /* 0x00000003310a7223 */ /* 0x000fe2000000000a */
[----:B------:R-:W-:Y:S01]  /*7020*/  SHF.L.U32 R3, R67, 0x10, RZ ;  /* 0x0000001043037819 */ /* 0x000fe200000006ff */
[C---:B------:R-:W-:Y:S01]  /*7030*/  FFMA R15, R49.reuse, R0, R15 ;  /* 0x00000000310f7223 */ /* 0x040fe2000000000f */
[----:B------:R-:W-:Y:S01]  /*7040*/  LOP3.LUT R0, R66, 0xffff0000, RZ, 0xc0, !PT ;  /* 0xffff000042007812 */ /* 0x000fe200078ec0ff */
[----:B------:R-:W-:Y:S01]  /*7050*/  FFMA R12, R49, R2, R12 ;  /* 0x00000002310c7223 */ /* 0x000fe2000000000c */
[C---:B------:R-:W-:Y:S01]  /*7060*/  SHF.L.U32 R2, R72.reuse, 0x10, RZ ;  /* 0x0000001048027819 */ /* 0x040fe200000006ff */
[----:B------:R-:W-:Y:S01]  /*7070*/  FMUL R19, R47, R19 ;  /* 0x000000132f137220 */ /* 0x000fe20000400000 */
[----:B------:R-:W-:Y:S01]  /*7080*/  F2FP.BF16.F32.PACK_AB R54, R5, R4 ;  /* 0x000000040536723e */ /* 0x000fe200000010ff */
[----:B------:R-:W-:Y:S01]  /*7090*/  FFMA R13, R49, R0, R13 ;  /* 0x00000000310d7223 */ /* 0x000fe2000000000d */
[----:B------:R-:W-:Y:S01]  /*70a0*/  LOP3.LUT R0, R67, 0xffff0000, RZ, 0xc0, !PT ;  /* 0xffff000043007812 */ /* 0x000fe200078ec0ff */
[----:B------:R-:W-:Y:S01]  /*70b0*/  FFMA R14, R49, R3, R14 ;  /* 0x00000003310e7223 */ /* 0x000fe2000000000e */
[----:B------:R-:W-:Y:S01]  /*70c0*/  LOP3.LUT R3, R72, 0xffff0000, RZ, 0xc0, !PT ;  /* 0xffff000048037812 */ /* 0x000fe200078ec0ff */
[----:B------:R-:W-:Y:S01]  /*70d0*/  FMUL R23, R47, R23 ;  /* 0x000000172f177220 */ /* 0x000fe20000400000 */
[----:B------:R-:W-:Y:S01]  /*70e0*/  F2FP.BF16.F32.PACK_AB R55, R11, R6 ;  /* 0x000000060b37723e */ /* 0x000fe200000010ff */
[----:B------:R-:W-:Y:S01]  /*70f0*/  FFMA R19, R49, R0, R19 ;  /* 0x0000000031137223 */ /* 0x000fe20000000013 */
[----:B------:R-:W-:Y:S01]  /*7100*/  SHF.L.U32 R0, R73, 0x10, RZ ;  /* 0x0000001049007819 */ /* 0x000fe200000006ff */
[----:B------:R-:W-:Y:S01]  /*7110*/  FFMA R16, R49, R2, R16 ;  /* 0x0000000231107223 */ /* 0x000fe20000000010 */
[----:B------:R-:W-:Y:S01]  /*7120*/  LOP3.LUT R2, R73, 0xffff0000, RZ, 0xc0, !PT ;  /* 0xffff000049027812 */ /* 0x000fe200078ec0ff */
[----:B------:R-:W-:Y:S01]  /*7130*/  FFMA R17, R49, R3, R17 ;  /* 0x0000000331117223 */ /* 0x000fe20000000011 */
[----:B------:R-:W-:Y:S01]  /*7140*/  SHF.L.U32 R3, R75, 0x10, RZ ;  /* 0x000000104b037819 */ /* 0x000fe200000006ff */
[----:B------:R-:W-:Y:S01]  /*7150*/  FFMA R18, R49, R0, R18 ;  /* 0x0000000031127223 */ /* 0x000fe20000000012 */
[C---:B------:R-:W-:Y:S01]  /*7160*/  SHF.L.U32 R0, R74.reuse, 0x10, RZ ;  /* 0x000000104a007819 */ /* 0x040fe200000006ff */
[----:B------:R1:W-:Y:S01]  /*7170*/  STS.128 [R104], R52 ;  /* 0x0000003468007388 */ /* 0x0003e20000000c00 */
[----:B------:R-:W-:Y:S01]  /*7180*/  F2FP.BF16.F32.PACK_AB R8, R9, R8 ;  /* 0x000000080908723e */ /* 0x000fe200000010ff */
[C---:B------:R-:W-:Y:S01]  /*7190*/  FFMA R23, R49.reuse, R2, R23 ;  /* 0x0000000231177223 */ /* 0x040fe20000000017 */
[----:B------:R-:W-:Y:S01]  /*71a0*/  LOP3.LUT R2, R74, 0xffff0000, RZ, 0xc0, !PT ;  /* 0xffff00004a027812 */ /* 0x000fe200078ec0ff */
[----:B------:R-:W-:Y:S01]  /*71b0*/  FFMA R20, R49, R0, R20 ;  /* 0x0000000031147223 */ /* 0x000fe20000000014 */
[----:B------:R-:W-:Y:S01]  /*71c0*/  LOP3.LUT R0, R75, 0xffff0000, RZ, 0xc0, !PT ;  /* 0xffff00004b007812 */ /* 0x000fe200078ec0ff */
[----:B------:R-:W-:Y:S01]  /*71d0*/  FMUL R27, R47, R27 ;  /* 0x0000001b2f1b7220 */ /* 0x000fe20000400000 */
[----:B------:R-:W-:Y:S01]  /*71e0*/  F2FP.BF16.F32.PACK_AB R9, R15, R10 ;  /* 0x0000000a0f09723e */ /* 0x000fe200000010ff */
[C---:B------:R-:W-:Y:S01]  /*71f0*/  FFMA R21, R49.reuse, R2, R21 ;  /* 0x0000000231157223 */ /* 0x040fe20000000015 */
[C---:B------:R-:W-:Y:S01]  /*7200*/  FFMA R22, R49.reuse, R3, R22 ;  /* 0x0000000331167223 */ /* 0x040fe20000000016 */
[----:B------:R-:W-:Y:S01]  /*7210*/  FFMA R27, R49, R0, R27 ;  /* 0x00000000311b7223 */ /* 0x000fe2000000001b */
[C---:B------:R-:W-:Y:S01]  /*7220*/  SHF.L.U32 R2, R80.reuse, 0x10, RZ ;  /* 0x0000001050027819 */ /* 0x040fe200000006ff */
[C---:B------:R-:W-:Y:S01]  /*7230*/  FMUL R31, R47.reuse, R31 ;  /* 0x0000001f2f1f7220 */ /* 0x040fe20000400000 */
[----:B------:R-:W-:Y:S01]  /*7240*/  LOP3.LUT R0, R80, 0xffff0000, RZ, 0xc0, !PT ;  /* 0xffff000050007812 */ /* 0x000fe200078ec0ff */
[----:B------:R-:W-:Y:S01]  /*7250*/  FMUL R35, R47, R35 ;  /* 0x000000232f237220 */ /* 0x000fe20000400000 */
[----:B------:R-:W-:Y:S01]  /*7260*/  SHF.L.U32 R3, R81, 0x10, RZ ;  /* 0x0000001051037819 */ /* 0x000fe200000006ff */
[----:B------:R-:W-:Y:S01]  /*7270*/  FFMA R24, R49, R2, R24 ;  /* 0x0000000231187223 */ /* 0x000fe20000000018 */
[----:B------:R-:W-:Y:S01]  /*7280*/  F2FP.BF16.F32.PACK_AB R10, R13, R12 ;  /* 0x0000000c0d0a723e */ /* 0x000fe200000010ff */
[----:B------:R-:W-:Y:S01]  /*7290*/  FFMA R25, R49, R0, R25 ;  /* 0x0000000031197223 */ /* 0x000fe20000000019 */
[----:B------:R-:W-:Y:S01]  /*72a0*/  F2FP.BF16.F32.PACK_AB R11, R19, R14 ;  /* 0x0000000e130b723e */ /* 0x000fe200000010ff */
[----:B------:R-:W-:Y:S01]  /*72b0*/  FFMA R26, R49, R3, R26 ;  /* 0x00000003311a7223 */ /* 0x000fe2000000001a */
[----:B------:R-:W-:Y:S02]  /*72c0*/  LOP3.LUT R0, R81, 0xffff0000, RZ, 0xc0, !PT ;  /* 0xffff000051007812 */ /* 0x000fe400078ec0ff */
[C---:B------:R-:W-:Y:S01]  /*72d0*/  SHF.L.U32 R2, R82.reuse, 0x10, RZ ;  /* 0x0000001052027819 */ /* 0x040fe200000006ff */
[----:B------:R1:W-:Y:S01]  /*72e0*/  STS.128 [R103+0x10], R8 ;  /* 0x0000100867007388 */ /* 0x0003e20000000c00 */
[----:B------:R-:W-:Y:S01]  /*72f0*/  LOP3.LUT R3, R82, 0xffff0000, RZ, 0xc0, !PT ;  /* 0xffff000052037812 */ /* 0x000fe200078ec0ff */
[----:B------:R-:W-:Y:S01]  /*7300*/  FFMA R31, R49, R0, R31 ;  /* 0x00000000311f7223 */ /* 0x000fe2000000001f */
[----:B------:R-:W-:Y:S01]  /*7310*/  SHF.L.U32 R4, R83, 0x10, RZ ;  /* 0x0000001053047819 */ /* 0x000fe200000006ff */
[----:B------:R-:W-:Y:S01]  /*7320*/  FFMA R28, R49, R2, R28 ;  /* 0x00000002311c7223 */ /* 0x000fe2000000001c */
[----:B------:R-:W-:Y:S01]  /*7330*/  F2FP.BF16.F32.PACK_AB R16, R17, R16 ;  /* 0x000000101110723e */ /* 0x000fe200000010ff */
[----:B------:R-:W-:Y:S01]  /*7340*/  FFMA R29, R49, R3, R29 ;  /* 0x00000003311d7223 */ /* 0x000fe2000000001d */
[----:B------:R-:W-:Y:S01]  /*7350*/  LOP3.LUT R5, R83, 0xffff0000, RZ, 0xc0, !PT ;  /* 0xffff000053057812 */ /* 0x000fe200078ec0ff */
[----:B------:R-:W-:Y:S01]  /*7360*/  FFMA R30, R49, R4, R30 ;  /* 0x00000004311e7223 */ /* 0x000fe2000000001e */
[----:B------:R-:W-:Y:S02]  /*7370*/  F2FP.BF16.F32.PACK_AB R17, R23, R18 ;  /* 0x000000121711723e */ /* 0x000fe400000010ff */
[----:B------:R-:W-:Y:S01]  /*7380*/  F2FP.BF16.F32.PACK_AB R18, R21, R20 ;  /* 0x000000141512723e */ /* 0x000fe200000010ff */
[----:B------:R-:W-:Y:S01]  /*7390*/  FFMA R35, R49, R5, R35 ;  /* 0x0000000531237223 */ /* 0x000fe20000000023 */
[----:B------:R-:W-:Y:S02]  /*73a0*/  F2FP.BF16.F32.PACK_AB R19, R27, R22 ;  /* 0x000000161b13723e */ /* 0x000fe400000010ff */
[----:B------:R-:W-:Y:S02]  /*73b0*/  F2FP.BF16.F32.PACK_AB R24, R25, R24 ;  /* 0x000000181918723e */ /* 0x000fe400000010ff */
[----:B------:R-:W-:Y:S01]  /*73c0*/  F2FP.BF16.F32.PACK_AB R25, R31, R26 ;  /* 0x0000001a1f19723e */ /* 0x000fe200000010ff */
[----:B------:R1:W-:Y:S01]  /*73d0*/  STS.128 [R102+0x20], R16 ;  /* 0x0000201066007388 */ /* 0x0003e20000000c00 */
[----:B------:R-:W-:Y:S02]  /*73e0*/  F2FP.BF16.F32.PACK_AB R26, R29, R28 ;  /* 0x0000001c1d1a723e */ /* 0x000fe400000010ff */
[----:B------:R-:W-:Y:S05]  /*73f0*/  F2FP.BF16.F32.PACK_AB R27, R35, R30 ;  /* 0x0000001e231b723e */ /* 0x000fea00000010ff */
[----:B------:R1:W-:Y:S01]  /*7400*/  STS.128 [R110+0x30], R24 ;  /* 0x000030186e007388 */ /* 0x0003e20000000c00 */
[----:B------:R-:W-:Y:S01]  /*7410*/  @!PT LDS RZ, [RZ] ;  /* 0x00000000fffff984 */ /* 0x000fe20000000800 */
[----:B------:R-:W-:Y:S01]  /*7420*/  @!PT LDS RZ, [RZ] ;  /* 0x00000000fffff984 */ /* 0x000fe20000000800 */
[----:B------:R-:W-:Y:S01]  /*7430*/  @!PT LDS RZ, [RZ] ;  /* 0x00000000fffff984 */ /* 0x000fe20000000800 */
[----:B------:R-:W-:Y:S01]  /*7440*/  @!PT LDS RZ, [RZ] ;  /* 0x00000000fffff984 */ /* 0x000fe20000000800 */
[----:B------:R2:W-:Y:S07]  /*7450*/  MEMBAR.ALL.CTA ;  /* 0x0000000000007992 */ /* 0x0005ee0000008000 */
[----:B--2---:R-:W2:Y:S02]  /*7460*/  FENCE.VIEW.ASYNC.S ;  /* 0x00000000000073c6 */ /* 0x004ea40000000000 */
[----:B--2---:R-:W-:Y:S06]  /*7470*/  BAR.SYNC.DEFER_BLOCKING 0x1, 0x80 ;  /* 0x0042000000007b1d */ /* 0x004fec0000010000 */
[----:B------:R-:W-:Y:S05]  /*7480*/  @P0 BRA `(.L_x_130) ;  /* 0x0000000000380947 */ /* 0x000fea0003800000 */
[----:B------:R-:W-:Y:S02]  /*7490*/  UIADD3 UR4, UPT, UPT, UR48, 0x400, URZ ;  /* 0x0000040030047890 */ /* 0x000fe4000fffe0ff */
[----:B------:R-:W-:Y:S01]  /*74a0*/  UIADD3 UR8, UP0, UPT, UR52, 0x680, URZ ;  /* 0x0000068034087890 */ /* 0x000fe2000ff1e0ff */
[----:B------:R-:W-:Y:S01]  /*74b0*/  UMOV UR43, UR36 ;  /* 0x00000024002b7c82 */ /* 0x000fe20008000000 */
[----:B------:R-:W-:Y:S02]  /*74c0*/  UIADD3 UR5, UPT, UPT, UR41, 0x80, URZ ;  /* 0x0000008029057890 */ /* 0x000fe4000fffe0ff */
[----:B------:R-:W-:Y:S01]  /*74d0*/  MOV R97, UR4 ;  /* 0x0000000400617c02 */ /* 0x000fe20008000f00 */
[----:B------:R-:W-:Y:S02]  /*74e0*/  UIADD3.X UR9, UPT, UPT, URZ, UR53, URZ, UP0, !UPT ;  /* 0x00000035ff097290 */ /* 0x000fe400087fe4ff */
[----:B------:R-:W-:Y:S01]  /*74f0*/  UIADD3 UR4, UPT, UPT, UR48, 0x1400, URZ ;  /* 0x0000140030047890 */ /* 0x000fe2000fffe0ff */
[----:B------:R-:W-:Y:S01]  /*7500*/  R2UR UR40, R97 ;  /* 0x00000000612872ca */ /* 0x000fe200000e0000 */
[----:B------:R-:W-:Y:S01]  /*7510*/  UMOV UR6, UR42 ;  /* 0x0000002a00067c82 */ /* 0x000fe20008000000 */
[----:B------:R-:W-:Y:S11]  /*7520*/  UMOV UR7, UR36 ;  /* 0x0000002400077c82 */ /* 0x000ff60008000000 */
[----:B------:R2:W-:Y:S01]  /*7530*/  UTMASTG.3D [UR40], [UR8] ;  /* 0x00000028080073b5 */ /* 0x0005e20008010000 */
[----:B------:R2:W-:Y:S01]  /*7540*/  UTMASTG.3D [UR4], [UR8] ;  /* 0x00000004080073b5 */ /* 0x0005e20008010000 */
[----:B------:R0:W-:Y:S01]  /*7550*/  UTMACMDFLUSH ;  /* 0x00000000000079b7 */ /* 0x0001e20000000000 */
[----:B--2---:R-:W-:Y:S04]  /*7560*/  DEPBAR.LE SB0, 0x1 ;  /* 0x000080400000791a */ /* 0x004fe80000000000 */
.L_x_130:
[----:B------:R-:W-:Y:S05]  /*7570*/  BSYNC.RECONVERGENT B0 ;  /* 0x0000000000007941 */ /* 0x000fea0003800200 */
.L_x_129:
[----:B------:R-:W-:Y:S01]  /*7580*/  BAR.SYNC.DEFER_BLOCKING 0x1, 0x80 ;  /* 0x0042000000007b1d */ /* 0x000fe20000010000 */
[----:B------:R-:W-:Y:S01]  /*7590*/  ISETP.NE.AND P1, PT, R111, RZ, PT ;  /* 0x000000ff6f00720c */ /* 0x000fe20003f25270 */
[----:B------:R-:W-:Y:S01]  /*75a0*/  UISETP.NE.AND UP0, UPT, UR49, URZ, UPT ;  /* 0x000000ff3100728c */ /* 0x000fe2000bf05270 */
[----:B------:R-:W-:Y:S11]  /*75b0*/  LEA R2, R60, UR48, 0x3 ;  /* 0x000000303c027c11 */ /* 0x000ff6000f8e18ff */
[----:B------:R-:W-:Y:S01]  /*75c0*/  @P1 SHF.L.U32 R3, R101, 0x1f, RZ ;  /* 0x0000001f65031819 */ /* 0x000fe200000006ff */
[----:B------:R-:W-:Y:S06]  /*75d0*/  BRA.U !UP0, `(.L_x_131) ;  /* 0x0000000108247547 */ /* 0x000fec000b800000 */
[----:B------:R-:W-:Y:S01]  /*75e0*/  IMAD.U32 R4, RZ, RZ, UR51 ;  /* 0x00000033ff047e24 */ /* 0x000fe2000f8e00ff */
[----:B------:R-:W-:Y:S01]  /*75f0*/  MOV R0, UR37 ;  /* 0x0000002500007c02 */ /* 0x000fe20008000f00 */
[----:B------:R-:W-:Y:S03]  /*7600*/  UIADD3 UR51, UPT, UPT, UR51, 0x1, URZ ;  /* 0x0000000133337890 */ /* 0x000fe6000fffe0ff */
[----:B------:R-:W-:Y:S01]  /*7610*/  @P1 LEA R4, R4, UR48, 0x3 ;  /* 0x0000003004041c11 */ /* 0x000fe2000f8e18ff */
[----:B------:R-:W-:Y:S04]  /*7620*/  UISETP.NE.AND UP0, UPT, UR51, 0x4, UPT ;  /* 0x000000043300788c */ /* 0x000fe8000bf05270 */
[----:B------:R-:W-:Y:S01]  /*7630*/  @P1 VIADD R4, R4, 0x120 ;  /* 0x0000012004041836 */ /* 0x000fe20000000000 */
[----:B------:R-:W-:Y:S04]  /*7640*/  USEL UR51, UR51, URZ, UP0 ;  /* 0x000000ff33337287 */ /* 0x000fe80008000000 */
[----:B------:R-:W-:Y:S04]  /*7650*/  @P1 PRMT R0, R0, 0x654, R4 ;  /* 0x0000065400001816 */ /* 0x000fe80000000004 */
[----:B------:R2:W-:Y:S04]  /*7660*/  @P1 SYNCS.ARRIVE.TRANS64.RED.A1T0 RZ, [R0+URZ], RZ ;  /* 0x000000ff00ff19a7 */ /* 0x0005e800081004ff */
.L_x_131:
[----:B------:R-:W4:Y:S01]  /*7670*/  @P1 SYNCS.PHASECHK.TRANS64.TRYWAIT P0, [R2+URZ+0x100], R3 ;  /* 0x00010003020015a7 */ /* 0x000f2200080011ff */
[----:B------:R-:W-:Y:S01]  /*7680*/  BSSY B1, `(.L_x_132) ;  /* 0x0000016000017945 */ /* 0x000fe20003800000 */
[----:B----4-:R-:W-:Y:S03]  /*7690*/  @P1 SEL R61, RZ, 0x1, !P0 ;  /* 0x00000001ff3d1807 */ /* 0x010fe60004000000 */
[----:B------:R-:W-:Y:S05]  /*76a0*/  @!P1 BRA `(.L_x_133) ;  /* 0x00000000004c9947 */ /* 0x000fea0003800000 */
[----:B------:R-:W-:Y:S01]  /*76b0*/  ISETP.NE.AND P0, PT, R61, RZ, PT ;  /* 0x000000ff3d00720c */ /* 0x000fe20003f05270 */
[----:B------:R-:W-:Y:S01]  /*76c0*/  BSSY B0, `(.L_x_134) ;  /* 0x000000b000007945 */ /* 0x000fe20003800000 */
[----:B------:R-:W-:Y:S11]  /*76d0*/  ISETP.NE.AND P1, PT, R62, RZ, PT ;  /* 0x000000ff3e00720c */ /* 0x000ff60003f25270 */
[----:B------:R-:W-:Y:S02]  /*76e0*/  @!UPT UIADD3 URZ, UPT, UPT, URZ, URZ, URZ ;  /* 0x000000fffffff290 */ /* 0x000fe4000fffe0ff */
[C---:B------:R-:W-:Y:S01]  /*76f0*/  @P1 IMAD R6, R60.reuse, 0x2000, R104 ;  /* 0x000020003c061824 */ /* 0x040fe200078e0268 */
[C---:B------:R-:W-:Y:S01]  /*7700*/  @P1 LEA R4, R60.reuse, R102, 0xd ;  /* 0x000000663c041211 */ /* 0x040fe200078e68ff */
[C---:B------:R-:W-:Y:S02]  /*7710*/  @P1 IMAD R5, R60.reuse, 0x2000, R103 ;  /* 0x000020003c051824 */ /* 0x040fe400078e0267 */
[----:B------:R-:W-:Y:S01]  /*7720*/  @P1 IMAD R3, R60, 0x2000, R110 ;  /* 0x000020003c031824 */ /* 0x000fe200078e026e */
[----:B------:R-:W-:Y:S06]  /*7730*/  @P0 BRA `(.L_x_135) ;  /* 0x00000000000c0947 */ /* 0x000fec0003800000 */
[----:B--2---:R-:W-:Y:S04]  /*7740*/  SHF.L.U32 R0, R101, 0x1f, RZ ;  /* 0x0000001f65007819 */ /* 0x004fe800000006ff */
[----:B------:R-:W2:Y:S02]  /*7750*/  SYNCS.PHASECHK.TRANS64.TRYWAIT P0, [R2+URZ+0x100], R0 ;  /* 0x00010000020075a7 */ /* 0x000ea400080011ff */
[----:B--2---:R-:W-:Y:S05]  /*7760*/  @!P0 BRA `(.L_x_136) ;  /* 0x00000038000c8947 */ /* 0x004fea0003800000 */
.L_x_135:
[----:B------:R-:W-:Y:S05]  /*7770*/  BSYNC B0 ;  /* 0x0000000000007941 */ /* 0x000fea0003800000 */
.L_x_134:
[----:B------:R-:W-:Y:S02]  /*7780*/  ISETP.NE.AND P0, PT, R62, RZ, PT ;  /* 0x000000ff3e00720c */ /* 0x000fe40003f05270 */
[----:B------:R-:W-:Y:S11]  /*7790*/  IADD3 R60, PT, PT, R60, 0x1, RZ ;  /* 0x000000013c3c7810 */ /* 0x000ff60007ffe0ff */
[----:B------:R4:W1:Y:S04]  /*77a0*/  @P0 LDS.128 R56, [R6] ;  /* 0x0000000006380984 */ /* 0x0008680000000c00 */
[----:B------:R4:W1:Y:S04]  /*77b0*/  @P0 LDS.128 R64, [R5+0x10] ;  /* 0x0000100005400984 */ /* 0x0008680000000c00 */
[----:B------:R4:W1:Y:S04]  /*77c0*/  @P0 LDS.128 R72, [R4+0x20] ;  /* 0x0000200004480984 */ /* 0x0008680000000c00 */
[----:B------:R4:W1:Y:S02]  /*77d0*/  @P0 LDS.128 R80, [R3+0x30] ;  /* 0x0000300003500984 */ /* 0x0008640000000c00 */
.L_x_133:
[----:B------:R-:W-:Y:S05]  /*77e0*/  BSYNC B1 ;  /* 0x0000000000017941 */ /* 0x000fea0003800000 */
.L_x_132:
[----:B--2---:R-:W-:Y:S05]  /*77f0*/  VIADD R0, R48, 0x20 ;  /* 0x0000002030007836 */ /* 0x004fea0000000000 */
[----:B------:R-:W-:Y:S04]  /*7800*/  SHF.R.U32.HI R0, RZ, 0x15, R0 ;  /* 0x00000015ff007819 */ /* 0x000fe80000011600 */
[----:B------:R-:W-:Y:S11]  /*7810*/  LOP3.LUT P0, RZ, R0, 0x3, R96, 0x48, !PT ;  /* 0x0000000300ff7812 */ /* 0x000ff60007804860 */
[----:B------:R-:W-:Y:S02]  /*7820*/  @!UPT UIADD3 URZ, UPT, UPT, URZ, URZ, URZ ;  /* 0x000000fffffff290 */ /* 0x000fe4000fffe0ff */
[----:B------:R-:W-:Y:S05]  /*7830*/  @!P0 BRA `(.L_x_137) ;  /* 0x0000000000408947 */ /* 0x000fea0003800000 */
[----:B------:R-:W2:Y:S01]  /*7840*/  LDCU.64 UR8, c[0x4][0x70] ;  /* 0x01000e00ff0877ac */ /* 0x000ea20008000a00 */
[----:B----4-:R-:W-:Y:S01]  /*7850*/  MOV R3, 0x0 ;  /* 0x0000000000037802 */ /* 0x010fe20000000f00 */
[----:B------:R-:W-:Y:S02]  /*7860*/  HFMA2 R12, -RZ, RZ, 0, 5.9604644775390625e-08 ;  /* 0x00000001ff0c7431 */ /* 0x000fe400000001ff */
[----:B-1----:R-:W-:Y:S02]  /*7870*/  IMAD.MOV.U32 R8, RZ, RZ, 0x192 ;  /* 0x00000192ff087424 */ /* 0x002fe400078e00ff */
[----:B------:R-:W-:Y:S01]  /*7880*/  IMAD.MOV.U32 R13, RZ, RZ, RZ ;  /* 0x000000ffff0d7224 */ /* 0x000fe200078e00ff */
[----:B------:R-:W1:Y:S01]  /*7890*/  LDCU.64 UR6, c[0x4][0x78] ;  /* 0x01000f00ff0677ac */ /* 0x000e620008000a00 */
[----:B------:R-:W4:Y:S01]  /*78a0*/  LDC.64 R2, c[0x4][R3] ;  /* 0x0100000003027b82 */ /* 0x000f220000000a00 */
[----:B------:R-:W5:Y:S01]  /*78b0*/  LDCU.64 UR4, c[0x4][0x10] ;  /* 0x01000200ff0477ac */ /* 0x000f620008000a00 */
[----:B--2---:R-:W-:Y:S01]  /*78c0*/  MOV R5, UR9 ;  /* 0x0000000900057c02 */ /* 0x004fe20008000f00 */
[----:B------:R-:W-:Y:S01]  /*78d0*/  IMAD.U32 R4, RZ, RZ, UR8 ;  /* 0x00000008ff047e24 */ /* 0x000fe2000f8e00ff */
[----:B-1----:R-:W-:Y:S01]  /*78e0*/  MOV R7, UR7 ;  /* 0x0000000700077c02 */ /* 0x002fe20008000f00 */
[----:B------:R-:W-:Y:S01]  /*78f0*/  IMAD.U32 R6, RZ, RZ, UR6 ;  /* 0x00000006ff067e24 */ /* 0x000fe2000f8e00ff */
[----:B-----5:R-:W-:Y:S01]  /*7900*/  MOV R11, UR5 ;  /* 0x00000005000b7c02 */ /* 0x020fe20008000f00 */
[----:B------:R-:W-:Y:S02]  /*7910*/  IMAD.U32 R10, RZ, RZ, UR4 ;  /* 0x00000004ff0a7e24 */ /* 0x000fe4000f8e00ff */
[----:B------:R-:W-:Y:S07]  /*7920*/  LEPC R20, `(.L_x_137) ;  /* 0x000000001014794e */ /* 0x000fee0000000000 */
[----:B---34-:R-:W-:Y:S05]  /*7930*/  CALL.ABS.NOINC R2 ;  /* 0x0000000002007343 */ /* 0x018fea0003c00000 */
.L_x_137:
[----:B------:R-:W-:Y:S01]  /*7940*/  ISETP.NE.AND P6, PT, R111, RZ, PT ;  /* 0x000000ff6f00720c */ /* 0x000fe20003fc5270 */
[----:B------:R-:W-:Y:S05]  /*7950*/  WARPSYNC.ALL ;  /* 0x0000000000007948 */ /* 0x000fea0003800000 */
[----:B------:R-:W-:Y:S01]  /*7960*/  R2UR UR4, R48 ;  /* 0x00000000300472ca */ /* 0x000fe200000e0000 */
[----:B------:R-:W-:Y:S01]  /*7970*/  BSSY.RECONVERGENT B0, `(.L_x_138) ;  /* 0x0000094000007945 */ /* 0x000fe20003800200 */
[----:B------:R-:W-:Y:S02]  /*7980*/  MOV R50, UR51 ;  /* 0x0000003300327c02 */ /* 0x000fe40008000f00 */
[----:B-1--4-:R-:W-:Y:S02]  /*7990*/  SHF.L.U32 R3, R56, 0x10, RZ ;  /* 0x0000001038037819 */ /* 0x012fe400000006ff */
[----:B------:R-:W-:Y:S02]  /*79a0*/  MOV R63, UR37 ;  /* 0x00000025003f7c02 */ /* 0x000fe40008000f00 */
[----:B------:R-:W-:Y:S02]  /*79b0*/  @P6 LEA R50, R50, UR48, 0x3 ;  /* 0x0000003032326c11 */ /* 0x000fe4000f8e18ff */
[----:B------:R-:W-:Y:S02]  /*79c0*/  LOP3.LUT R51, R57, 0xffff0000, RZ, 0xc0, !PT ;  /* 0xffff000039337812 */ /* 0x000fe400078ec0ff */
[----:B------:R-:W-:Y:S01]  /*79d0*/  @P6 IADD3 R50, PT, PT, R50, 0x120, RZ ;  /* 0x0000012032326810 */ /* 0x000fe20007ffe0ff */
[----:B------:R-:W1:Y:S01]  /*79e0*/  LDTM.x32 R4, tmem[UR4+0x20] ;  /* 0x00002004000479ee */ /* 0x000e6200082c0000 */
[----:B------:R-:W-:Y:S02]  /*79f0*/  ISETP.NE.AND P0, PT, R106, RZ, PT ;  /* 0x000000ff6a00720c */ /* 0x000fe40003f05270 */
[----:B------:R-:W-:Y:S02]  /*7a00*/  @P6 PRMT R63, R63, 0x654, R50 ;  /* 0x000006543f3f6816 */ /* 0x000fe40000000032 */
[----:B------:R-:W-:Y:S01]  /*7a10*/  SHF.L.U32 R50, R57, 0x10, RZ ;  /* 0x0000001039327819 */ /* 0x000fe200000006ff */
[C---:B-1----:R-:W-:Y:S01]  /*7a20*/  FMUL R0, R47.reuse, R4 ;  /* 0x000000042f007220 */ /* 0x042fe20000400000 */
[----:B------:R-:W-:Y:S01]  /*7a30*/  LOP3.LUT R4, R56, 0xffff0000, RZ, 0xc0, !PT ;  /* 0xffff000038047812 */ /* 0x000fe200078ec0ff */
[C---:B------:R-:W-:Y:S01]  /*7a40*/  FMUL R2, R47.reuse, R5 ;  /* 0x000000052f027220 */ /* 0x040fe20000400000 */
[----:B------:R-:W-:Y:S01]  /*7a50*/  FMUL R7, R47, R7 ;  /* 0x000000072f077220 */ /* 0x000fe20000400000 */
[----:B------:R-:W-:Y:S01]  /*7a60*/  FFMA R0, R49, R3, R0 ;  /* 0x0000000331007223 */ /* 0x000fe20000000000 */
[----:B------:R-:W-:Y:S01]  /*7a70*/  FMUL R3, R47, R6 ;  /* 0x000000062f037220 */ /* 0x000fe20000400000 */
[----:B------:R-:W-:Y:S01]  /*7a80*/  FFMA R2, R49, R4, R2 ;  /* 0x0000000431027223 */ /* 0x000fe20000000002 */
[C---:B------:R-:W-:Y:S01]  /*7a90*/  FMUL R4, R47.reuse, R8 ;  /* 0x000000082f047220 */ /* 0x040fe20000400000 */
[C---:B------:R-:W-:Y:S01]  /*7aa0*/  FMUL R8, R47.reuse, R12 ;  /* 0x0000000c2f087220 */ /* 0x040fe20000400000 */
[C---:B------:R-:W-:Y:S01]  /*7ab0*/  FMUL R12, R47.reuse, R16 ;  /* 0x000000102f0c7220 */ /* 0x040fe20000400000 */
[C---:B------:R-:W-:Y:S01]  /*7ac0*/  FMUL R16, R47.reuse, R20 ;  /* 0x000000142f107220 */ /* 0x040fe20000400000 */
[----:B------:R-:W-:Y:S01]  /*7ad0*/  F2FP.BF16.F32.PACK_AB R52, R2, R0 ;  /* 0x000000000234723e */ /* 0x000fe200000010ff */
[C---:B------:R-:W-:Y:S01]  /*7ae0*/  FMUL R20, R47.reuse, R24 ;  /* 0x000000182f147220 */ /* 0x040fe20000400000 */
[C---:B------:R-:W-:Y:S01]  /*7af0*/  LOP3.LUT R0, R58.reuse, 0xffff0000, RZ, 0xc0, !PT ;  /* 0xffff00003a007812 */ /* 0x040fe200078ec0ff */
[----:B------:R-:W-:Y:S01]  /*7b00*/  FMUL R24, R47, R28 ;  /* 0x0000001c2f187220 */ /* 0x000fe20000400000 */
[----:B------:R-:W-:Y:S01]  /*7b10*/  SHF.L.U32 R2, R59, 0x10, RZ ;  /* 0x000000103b027819 */ /* 0x000fe200000006ff */
[C---:B------:R-:W-:Y:S01]  /*7b20*/  FMUL R28, R47.reuse, R32 ;  /* 0x000000202f1c7220 */ /* 0x040fe20000400000 */
[----:B------:R-:W-:Y:S01]  /*7b30*/  SHF.L.U32 R32, R58, 0x10, RZ ;  /* 0x000000103a207819 */ /* 0x000fe200000006ff */
[----:B------:R-:W-:Y:S01]  /*7b40*/  FMUL R5, R47, R9 ;  /* 0x000000092f057220 */ /* 0x000fe20000400000 */
[C---:B------:R-:W-:Y:S01]  /*7b50*/  FFMA R3, R49.reuse, R50, R3 ;  /* 0x0000003231037223 */ /* 0x040fe20000000003 */
[----:B------:R-:W-:Y:S01]  /*7b60*/  FFMA R7, R49, R51, R7 ;  /* 0x0000003331077223 */ /* 0x000fe20000000007 */
[----:B------:R-:W-:Y:S01]  /*7b70*/  FMUL R6, R47, R10 ;  /* 0x0000000a2f067220 */ /* 0x000fe20000400000 */
[----:B------:R-:W-:Y:S01]  /*7b80*/  FFMA R4, R49, R32, R4 ;  /* 0x0000002031047223 */ /* 0x000fe20000000004 */
[----:B------:R-:W-:Y:S01]  /*7b90*/  LOP3.LUT R32, R59, 0xffff0000, RZ, 0xc0, !PT ;  /* 0xffff00003b207812 */ /* 0x000fe200078ec0ff */
[----:B------:R-:W-:Y:S01]  /*7ba0*/  FFMA R5, R49, R0, R5 ;  /* 0x0000000031057223 */ /* 0x000fe20000000005 */
[C---:B------:R-:W-:Y:S01]  /*7bb0*/  SHF.L.U32 R0, R64.reuse, 0x10, RZ ;  /* 0x0000001040007819 */ /* 0x040fe200000006ff */
[----:B------:R-:W-:Y:S01]  /*7bc0*/  FMUL R11, R47, R11 ;  /* 0x0000000b2f0b7220 */ /* 0x000fe20000400000 */
[----:B------:R-:W-:Y:S01]  /*7bd0*/  F2FP.BF16.F32.PACK_AB R53, R7, R3 ;  /* 0x000000030735723e */ /* 0x000fe200000010ff */
[C---:B------:R-:W-:Y:S01]  /*7be0*/  FFMA R6, R49.reuse, R2, R6 ;  /* 0x0000000231067223 */ /* 0x040fe20000000006 */
[----:B------:R-:W-:Y:S01]  /*7bf0*/  LOP3.LUT R2, R64, 0xffff0000, RZ, 0xc0, !PT ;  /* 0xffff000040027812 */ /* 0x000fe200078ec0ff */
[----:B------:R-:W-:Y:S01]  /*7c00*/  FFMA R11, R49, R32, R11 ;  /* 0x00000020310b7223 */ /* 0x000fe2000000000b */
[----:B------:R-:W-:Y:S01]  /*7c10*/  SHF.L.U32 R3, R65, 0x10, RZ ;  /* 0x0000001041037819 */ /* 0x000fe200000006ff */
[----:B------:R-:W-:Y:S01]  /*7c20*/  FFMA R8, R49, R0, R8 ;  /* 0x0000000031087223 */ /* 0x000fe20000000008 */
[----:B------:R-:W-:Y:S01]  /*7c30*/  LOP3.LUT R0, R65, 0xffff0000, RZ, 0xc0, !PT ;  /* 0xffff000041007812 */ /* 0x000fe200078ec0ff */
[----:B------:R-:W-:Y:S01]  /*7c40*/  FMUL R9, R47, R13 ;  /* 0x0000000d2f097220 */ /* 0x000fe20000400000 */
[----:B------:R-:W-:Y:S01]  /*7c50*/  F2FP.BF16.F32.PACK_AB R54, R5, R4 ;  /* 0x000000040536723e */ /* 0x000fe200000010ff */
[----:B------:R-:W-:Y:S01]  /*7c60*/  FMUL R10, R47, R14 ;  /* 0x0000000e2f0a7220 */ /* 0x000fe20000400000 */
[----:B------:R-:W-:Y:S01]  /*7c70*/  F2FP.BF16.F32.PACK_AB R55, R11, R6 ;  /* 0x000000060b37723e */ /* 0x000fe200000010ff */
[----:B------:R-:W-:Y:S01]  /*7c80*/  FMUL R15, R47, R15 ;  /* 0x0000000f2f0f7220 */ /* 0x000fe20000400000 */
[----:B------:R-:W-:Y:S01]  /*7c90*/  SHF.L.U32 R4, R81, 0x10, RZ ;  /* 0x0000001051047819 */ /* 0x000fe200000006ff */
[C---:B------:R-:W-:Y:S01]  /*7ca0*/  FFMA R9, R49.reuse, R2, R9 ;  /* 0x0000000231097223 */ /* 0x040fe20000000009 */
[C---:B------:R-:W-:Y:S01]  /*7cb0*/  SHF.L.U32 R2, R66.reuse, 0x10, RZ ;  /* 0x0000001042027819 */ /* 0x040fe200000006ff */
[C---:B------:R-:W-:Y:S01]  /*7cc0*/  FFMA R10, R49.reuse, R3, R10 ;  /* 0x00000003310a7223 */ /* 0x040fe2000000000a */
[----:B------:R-:W-:Y:S01]  /*7cd0*/  LOP3.LUT R3, R66, 0xffff0000, RZ, 0xc0, !PT ;  /* 0xffff000042037812 */ /* 0x000fe200078ec0ff */
[----:B------:R-:W-:Y:S01]  /*7ce0*/  FFMA R15, R49, R0, R15 ;  /* 0x00000000310f7223 */ /* 0x000fe2000000000f */
[----:B------:R-:W-:Y:S01]  /*7cf0*/  SHF.L.U32 R0, R67, 0x10, RZ ;  /* 0x0000001043007819 */ /* 0x000fe200000006ff */
[----:B------:R-:W-:Y:S01]  /*7d00*/  FMUL R13, R47, R17 ;  /* 0x000000112f0d7220 */ /* 0x000fe20000400000 */
[----:B------:R-:W-:Y:S01]  /*7d10*/  F2FP.BF16.F32.PACK_AB R8, R9, R8 ;  /* 0x000000080908723e */ /* 0x000fe200000010ff */
[----:B------:R-:W-:Y:S01]  /*7d20*/  FMUL R14, R47, R18 ;  /* 0x000000122f0e7220 */ /* 0x000fe20000400000 */
[----:B------:R-:W-:Y:S01]  /*7d30*/  F2FP.BF16.F32.PACK_AB R9, R15, R10 ;  /* 0x0000000a0f09723e */ /* 0x000fe200000010ff */
[----:B------:R-:W-:Y:S01]  /*7d40*/  FFMA R12, R49, R2, R12 ;  /* 0x00000002310c7223 */ /* 0x000fe2000000000c */
[----:B------:R-:W-:Y:S01]  /*7d50*/  LOP3.LUT R2, R67, 0xffff0000, RZ, 0xc0, !PT ;  /* 0xffff000043027812 */ /* 0x000fe200078ec0ff */
[----:B------:R-:W-:Y:S01]  /*7d60*/  FFMA R13, R49, R3, R13 ;  /* 0x00000003310d7223 */ /* 0x000fe2000000000d */
[----:B------:R-:W-:Y:S01]  /*7d70*/  SHF.L.U32 R3, R73, 0x10, RZ ;  /* 0x0000001049037819 */ /* 0x000fe200000006ff */
[----:B------:R-:W-:Y:S01]  /*7d80*/  FFMA R14, R49, R0, R14 ;  /* 0x00000000310e7223 */ /* 0x000fe2000000000e */
[C---:B------:R-:W-:Y:S01]  /*7d90*/  SHF.L.U32 R0, R72.reuse, 0x10, RZ ;  /* 0x0000001048007819 */ /* 0x040fe200000006ff */
[----:B------:R-:W-:Y:S01]  /*7da0*/  FMUL R19, R47, R19 ;  /* 0x000000132f137220 */ /* 0x000fe20000400000 */
[----:B------:R-:W-:Y:S01]  /*7db0*/  F2FP.BF16.F32.PACK_AB R10, R13, R12 ;  /* 0x0000000c0d0a723e */ /* 0x000fe200000010ff */
[----:B------:R-:W-:Y:S01]  /*7dc0*/  FMUL R17, R47, R21 ;  /* 0x000000152f117220 */ /* 0x000fe20000400000 */
[----:B------:R-:W-:Y:S01]  /*7dd0*/  LOP3.LUT R5, R83, 0xffff0000, RZ, 0xc0, !PT ;  /* 0xffff000053057812 */ /* 0x000fe200078ec0ff */
[C---:B------:R-:W-:Y:S01]  /*7de0*/  FFMA R19, R49.reuse, R2, R19 ;  /* 0x0000000231137223 */ /* 0x040fe20000000013 */
[----:B------:R-:W-:Y:S01]  /*7df0*/  LOP3.LUT R2, R72, 0xffff0000, RZ, 0xc0, !PT ;  /* 0xffff000048027812 */ /* 0x000fe200078ec0ff */
[----:B------:R1:W-:Y:S01]  /*7e00*/  STS.128 [R104+0x2000], R52 ;  /* 0x0020003468007388 */ /* 0x0003e20000000c00 */
[----:B------:R-:W-:Y:S01]  /*7e10*/  FFMA R16, R49, R0, R16 ;  /* 0x0000000031107223 */ /* 0x000fe20000000010 */
[----:B------:R-:W-:Y:S01]  /*7e20*/  LOP3.LUT R0, R73, 0xffff0000, RZ, 0xc0, !PT ;  /* 0xffff000049007812 */ /* 0x000fe200078ec0ff */
[----:B------:R-:W-:Y:S01]  /*7e30*/  FMUL R18, R47, R22 ;  /* 0x000000162f127220 */ /* 0x000fe20000400000 */
[----:B------:R-:W-:Y:S01]  /*7e40*/  F2FP.BF16.F32.PACK_AB R11, R19, R14 ;  /* 0x0000000e130b723e */ /* 0x000fe200000010ff */
[----:B------:R-:W-:Y:S01]  /*7e50*/  FMUL R23, R47, R23 ;  /* 0x000000172f177220 */ /* 0x000fe20000400000 */
[C---:B------:R-:W-:Y:S01]  /*7e60*/  FFMA R17, R49.reuse, R2, R17 ;  /* 0x0000000231117223 */ /* 0x040fe20000000011 */
[C---:B------:R-:W-:Y:S01]  /*7e70*/  SHF.L.U32 R2, R74.reuse, 0x10, RZ ;  /* 0x000000104a027819 */ /* 0x040fe200000006ff */
[----:B------:R-:W-:Y:S01]  /*7e80*/  FFMA R18, R49, R3, R18 ;  /* 0x0000000331127223 */ /* 0x000fe20000000012 */
[----:B------:R-:W-:Y:S01]  /*7e90*/  SHF.L.U32 R3, R75, 0x10, RZ ;  /* 0x000000104b037819 */ /* 0x000fe200000006ff */
[----:B------:R1:W-:Y:S01]  /*7ea0*/  STS.128 [R103+0x2010], R8 ;  /* 0x0020100867007388 */ /* 0x0003e20000000c00 */
[----:B------:R-:W-:Y:S01]  /*7eb0*/  F2FP.BF16.F32.PACK_AB R16, R17, R16 ;  /* 0x000000101110723e */ /* 0x000fe200000010ff */
[----:B------:R-:W-:Y:S01]  /*7ec0*/  FFMA R23, R49, R0, R23 ;  /* 0x0000000031177223 */ /* 0x000fe20000000017 */
[----:B------:R-:W-:Y:S01]  /*7ed0*/  LOP3.LUT R0, R74, 0xffff0000, RZ, 0xc0, !PT ;  /* 0xffff00004a007812 */ /* 0x000fe200078ec0ff */
[C---:B------:R-:W-:Y:S01]  /*7ee0*/  FMUL R21, R47.reuse, R25 ;  /* 0x000000192f157220 */ /* 0x040fe20000400000 */
[----:B------:R-:W-:Y:S01]  /*7ef0*/  FMUL R22, R47, R26 ;  /* 0x0000001a2f167220 */ /* 0x000fe20000400000 */
[C---:B------:R-:W-:Y:S01]  /*7f00*/  FFMA R20, R49.reuse, R2, R20 ;  /* 0x0000000231147223 */ /* 0x040fe20000000014 */
[C---:B------:R-:W-:Y:S01]  /*7f10*/  SHF.L.U32 R2, R80.reuse, 0x10, RZ ;  /* 0x0000001050027819 */ /* 0x040fe200000006ff */
[----:B------:R-:W-:Y:S01]  /*7f20*/  FFMA R21, R49, R0, R21 ;  /* 0x0000000031157223 */ /* 0x000fe20000000015 */
[----:B------:R-:W-:Y:S01]  /*7f30*/  LOP3.LUT R0, R75, 0xffff0000, RZ, 0xc0, !PT ;  /* 0xffff00004b007812 */ /* 0x000fe200078ec0ff */
[----:B------:R-:W-:Y:S01]  /*7f40*/  FFMA R22, R49, R3, R22 ;  /* 0x0000000331167223 */ /* 0x000fe20000000016 */
[C---:B------:R-:W-:Y:S01]  /*7f50*/  FMUL R27, R47.reuse, R27 ;  /* 0x0000001b2f1b7220 */ /* 0x040fe20000400000 */
[----:B------:R-:W-:Y:S01]  /*7f60*/  LOP3.LUT R3, R80, 0xffff0000, RZ, 0xc0, !PT ;  /* 0xffff000050037812 */ /* 0x000fe200078ec0ff */
[C---:B------:R-:W-:Y:S01]  /*7f70*/  FMUL R25, R47.reuse, R29 ;  /* 0x0000001d2f197220 */ /* 0x040fe20000400000 */
[----:B------:R-:W-:Y:S01]  /*7f80*/  FMUL R26, R47, R30 ;  /* 0x0000001e2f1a7220 */ /* 0x000fe20000400000 */
[C---:B------:R-:W-:Y:S01]  /*7f90*/  FFMA R27, R49.reuse, R0, R27 ;  /* 0x00000000311b7223 */ /* 0x040fe2000000001b */
[----:B------:R-:W-:Y:S01]  /*7fa0*/  FFMA R24, R49, R2, R24 ;  /* 0x0000000231187223 */ /* 0x000fe20000000018 */
[----:B------:R-:W-:Y:S01]  /*7fb0*/  LOP3.LUT R0, R81, 0xffff0000, RZ, 0xc0, !PT ;  /* 0xffff000051007812 */ /* 0x000fe200078ec0ff */
[----:B------:R-:W-:Y:S01]  /*7fc0*/  FFMA R25, R49, R3, R25 ;  /* 0x0000000331197223 */ /* 0x000fe20000000019 */
[----:B------:R-:W-:Y:S01]  /*7fd0*/  FMUL R31, R47, R31 ;  /* 0x0000001f2f1f7220 */ /* 0x000fe20000400000 */
[C---:B------:R-:W-:Y:S01]  /*7fe0*/  SHF.L.U32 R2, R82.reuse, 0x10, RZ ;  /* 0x0000001052027819 */ /* 0x040fe200000006ff */
[----:B------:R-:W-:Y:S01]  /*7ff0*/  FFMA R26, R49, R4, R26 ;  /* 0x00000004311a7223 */ /* 0x000fe2000000001a */
[----:B------:R-:W-:Y:S01]  /*8000*/  LOP3.LUT R3, R82, 0xffff0000, RZ, 0xc0, !PT ;  /* 0xffff000052037812 */ /* 0x000fe200078ec0ff */
[----:B------:R-:W-:Y:S01]  /*8010*/  FMUL R29, R47, R33 ;  /* 0x000000212f1d7220 */ /* 0x000fe20000400000 */
[----:B------:R-:W-:Y:S01]  /*8020*/  SHF.L.U32 R4, R83, 0x10, RZ ;  /* 0x0000001053047819 */ /* 0x000fe200000006ff */
[----:B------:R-:W-:Y:S01]  /*8030*/  FMUL R30, R47, R34 ;  /* 0x000000222f1e7220 */ /* 0x000fe20000400000 */
[----:B------:R-:W-:Y:S01]  /*8040*/  F2FP.BF16.F32.PACK_AB R17, R23, R18 ;  /* 0x000000121711723e */ /* 0x000fe200000010ff */
[----:B------:R-:W-:Y:S01]  /*8050*/  FFMA R31, R49, R0, R31 ;  /* 0x00000000311f7223 */ /* 0x000fe2000000001f */
[----:B------:R-:W-:Y:S01]  /*8060*/  FMUL R35, R47, R35 ;  /* 0x000000232f237220 */ /* 0x000fe20000400000 */
[----:B------:R-:W-:Y:S01]  /*8070*/  F2FP.BF16.F32.PACK_AB R18, R21, R20 ;  /* 0x000000141512723e */ /* 0x000fe200000010ff */
[----:B------:R-:W-:Y:S01]  /*8080*/  FFMA R28, R49, R2, R28 ;  /* 0x00000002311c7223 */ /* 0x000fe2000000001c */
[----:B------:R-:W-:Y:S01]  /*8090*/  F2FP.BF16.F32.PACK_AB R19, R27, R22 ;  /* 0x000000161b13723e */ /* 0x000fe200000010ff */
[C---:B------:R-:W-:Y:S01]  /*80a0*/  FFMA R29, R49.reuse, R3, R29 ;  /* 0x00000003311d7223 */ /* 0x040fe2000000001d */
[C---:B------:R-:W-:Y:S01]  /*80b0*/  FFMA R30, R49.reuse, R4, R30 ;  /* 0x00000004311e7223 */ /* 0x040fe2000000001e */
[----:B------:R-:W-:Y:S01]  /*80c0*/  FFMA R35, R49, R5, R35 ;  /* 0x0000000531237223 */ /* 0x000fe20000000023 */
[----:B------:R-:W-:Y:S01]  /*80d0*/  F2FP.BF16.F32.PACK_AB R24, R25, R24 ;  /* 0x000000181918723e */ /* 0x000fe200000010ff */
[----:B------:R1:W-:Y:S01]  /*80e0*/  STS.128 [R102+0x2020], R16 ;  /* 0x0020201066007388 */ /* 0x0003e20000000c00 */
[----:B------:R-:W-:Y:S02]  /*80f0*/  F2FP.BF16.F32.PACK_AB R25, R31, R26 ;  /* 0x0000001a1f19723e */ /* 0x000fe400000010ff */
[----:B------:R-:W-:Y:S02]  /*8100*/  F2FP.BF16.F32.PACK_AB R26, R29, R28 ;  /* 0x0000001c1d1a723e */ /* 0x000fe400000010ff */
[----:B------:R-:W-:Y:S02]  /*8110*/  F2FP.BF16.F32.PACK_AB R27, R35, R30 ;  /* 0x0000001e231b723e */ /* 0x000fe400000010ff */
[----:B------:R-:W-:Y:S02]  /*8120*/  LEA R0, R60, UR48, 0x3 ;  /* 0x000000303c007c11 */ /* 0x000fe4000f8e18ff */
[----:B------:R-:W-:Y:S01]  /*8130*/  @P6 SHF.L.U32 R2, R101, 0x1f, RZ ;  /* 0x0000001f65026819 */ /* 0x000fe200000006ff */
        /* <DEDUP_REMOVED lines=9> */
[----:B------:R-:W-:Y:S02]  /*81d0*/  UIADD3 UR12, UP0, UPT, UR52, 0x680, URZ ;  /* 0x00000680340c7890 */ /* 0x000fe4000ff1e0ff */
[----:B------:R-:W-:Y:S02]  /*81e0*/  UIADD3 UR9, UPT, UPT, UR41, 0x20, URZ ;  /* 0x0000002029097890 */ /* 0x000fe4000fffe0ff */
[----:B------:R-:W-:Y:S02]  /*81f0*/  UIADD3 UR8, UPT, UPT, UR48, 0x2400, URZ ;  /* 0x0000240030087890 */ /* 0x000fe4000fffe0ff */
[----:B------:R-:W-:Y:S01]  /*8200*/  UIADD3.X UR13, UPT, UPT, URZ, UR53, URZ, UP0, !UPT ;  /* 0x00000035ff0d7290 */ /* 0x000fe200087fe4ff */
[----:B------:R-:W-:Y:S01]  /*8210*/  UMOV UR10, UR42 ;  /* 0x0000002a000a7c82 */ /* 0x000fe20008000000 */
[----:B------:R-:W-:Y:S01]  /*8220*/  UMOV UR11, UR36 ;  /* 0x00000024000b7c82 */ /* 0x000fe20008000000 */
[----:B------:R-:W-:Y:S02]  /*8230*/  UIADD3 UR5, UPT, UPT, UR41, 0xa0, URZ ;  /* 0x000000a029057890 */ /* 0x000fe4000fffe0ff */
[----:B------:R-:W-:Y:S01]  /*8240*/  UIADD3 UR4, UPT, UPT, UR48, 0x3400, URZ ;  /* 0x0000340030047890 */ /* 0x000fe2000fffe0ff */
[----:B------:R-:W-:Y:S03]  /*8250*/  UMOV UR6, UR42 ;  /* 0x0000002a00067c82 */ /* 0x000fe60008000000 */
[----:B------:R2:W-:Y:S01]  /*8260*/  UTMASTG.3D [UR8], [UR12] ;  /* 0x000000080c0073b5 */ /* 0x0005e20008010000 */
[----:B------:R-:W-:Y:S04]  /*8270*/  UMOV UR7, UR36 ;  /* 0x0000002400077c82 */ /* 0x000fe80008000000 */
[----:B------:R2:W-:Y:S01]  /*8280*/  UTMASTG.3D [UR4], [UR12] ;  /* 0x000000040c0073b5 */ /* 0x0005e20008010000 */
[----:B------:R0:W-:Y:S01]  /*8290*/  UTMACMDFLUSH ;  /* 0x00000000000079b7 */ /* 0x0001e20000000000 */
[----:B--2---:R-:W-:Y:S04]  /*82a0*/  DEPBAR.LE SB0, 0x1 ;  /* 0x000080400000791a */ /* 0x004fe80000000000 */
.L_x_139:
[----:B------:R-:W-:Y:S05]  /*82b0*/  BSYNC.RECONVERGENT B0 ;  /* 0x0000000000007941 */ /* 0x000fea0003800200 */
.L_x_138:
[----:B------:R-:W-:Y:S01]  /*82c0*/  BAR.SYNC.DEFER_BLOCKING 0x1, 0x80 ;  /* 0x0042000000007b1d */ /* 0x000fe20000010000 */
[----:B------:R-:W-:Y:S04]  /*82d0*/  UIADD3 UR40, UPT, UPT, UR51, 0x1, URZ ;  /* 0x0000000133287890 */ /* 0x000fe8000fffe0ff */
[----:B------:R-:W-:Y:S04]  /*82e0*/  UISETP.NE.AND UP0, UPT, UR40, 0x4, UPT ;  /* 0x000000042800788c */ /* 0x000fe8000bf05270 */
[----:B------:R-:W-:Y:S01]  /*82f0*/  USEL UR40, UR40, URZ, UP0 ;  /* 0x000000ff28287287 */ /* 0x000fe20008000000 */
[----:B------:R2:W-:Y:S01]  /*8300*/  @P6 SYNCS.ARRIVE.TRANS64.RED.A1T0 RZ, [R63+URZ], RZ ;  /* 0x000000ff3fff69a7 */ /* 0x0005e200081004ff */
[----:B------:R-:W-:Y:S01]  /*8310*/  BSSY B1, `(.L_x_140) ;  /* 0x0000017000017945 */ /* 0x000fe20003800000 */
[----:B------:R-:W4:Y:S02]  /*8320*/  @P6 SYNCS.PHASECHK.TRANS64.TRYWAIT P0, [R0+URZ+0x100], R2 ;  /* 0x00010002000065a7 */ /* 0x000f2400080011ff */
[----:B----4-:R-:W-:Y:S01]  /*8330*/  @P6 SEL R61, RZ, 0x1, !P0 ;  /* 0x00000001ff3d6807 */ /* 0x010fe20004000000 */
[----:B--2---:R-:W-:Y:S06]  /*8340*/  @!P6 BRA `(.L_x_141) ;  /* 0x00000000004ce947 */ /* 0x004fec0003800000 */
        /* <DEDUP_REMOVED lines=9> */
[----:B------:R-:W-:Y:S04]  /*83e0*/  SHF.L.U32 R6, R101, 0x1f, RZ ;  /* 0x0000001f65067819 */ /* 0x000fe800000006ff */
[----:B------:R-:W2:Y:S02]  /*83f0*/  SYNCS.PHASECHK.TRANS64.TRYWAIT P0, [R0+URZ+0x100], R6 ;  /* 0x00010006000075a7 */ /* 0x000ea400080011ff */
[----:B--2---:R-:W-:Y:S05]  /*8400*/  @!P0 BRA `(.L_x_144) ;  /* 0x0000002800f88947 */ /* 0x004fea0003800000 */
.L_x_143:
[----:B------:R-:W-:Y:S05]  /*8410*/  BSYNC B0 ;  /* 0x0000000000007941 */ /* 0x000fea0003800000 */
.L_x_142:
[----:B------:R-:W-:Y:S02]  /*8420*/  ISETP.NE.AND P0, PT, R62, RZ, PT ;  /* 0x000000ff3e00720c */ /* 0x000fe40003f05270 */
[----:B------:R-:W-:Y:S11]  /*8430*/  IADD3 R60, PT, PT, R60, 0x1, RZ ;  /* 0x000000013c3c7810 */ /* 0x000ff60007ffe0ff */
[----:B------:R4:W1:Y:S04]  /*8440*/  @P0 LDS.128 R56, [R5] ;  /* 0x0000000005380984 */ /* 0x0008680000000c00 */
[----:B------:R4:W1:Y:S04]  /*8450*/  @P0 LDS.128 R64, [R4+0x10] ;  /* 0x0000100004400984 */ /* 0x0008680000000c00 */
[----:B------:R4:W1:Y:S04]  /*8460*/  @P0 LDS.128 R72, [R3+0x20] ;  /* 0x0000200003480984 */ /* 0x0008680000000c00 */
[----:B------:R4:W1:Y:S02]  /*8470*/  @P0 LDS.128 R80, [R2+0x30] ;  /* 0x0000300002500984 */ /* 0x0008640000000c00 */
.L_x_141:
[----:B------:R-:W-:Y:S05]  /*8480*/  BSYNC B1 ;  /* 0x0000000000017941 */ /* 0x000fea0003800000 */
.L_x_140:
        /* <DEDUP_REMOVED lines=21> */
.L_x_145:
        /* <DEDUP_REMOVED lines=151> */
.L_x_147:
[----:B------:R-:W-:Y:S05]  /*8f50*/  BSYNC.RECONVERGENT B0 ;  /* 0x0000000000007941 */ /* 0x000fea0003800200 */
.L_x_146:
        /* <DEDUP_REMOVED lines=21> */
.L_x_151:
[----:B------:R-:W-:Y:S05]  /*90b0*/  BSYNC B0 ;  /* 0x0000000000007941 */ /* 0x000fea0003800000 */
.L_x_150:
[----:B------:R-:W-:Y:S11]  /*90c0*/  ISETP.NE.AND P0, PT, R62, RZ, PT ;  /* 0x000000ff3e00720c */ /* 0x000ff60003f05270 */
[----:B------:R-:W-:Y:S02]  /*90d0*/  @!UPT UIADD3 URZ, UPT, UPT, URZ, URZ, URZ ;  /* 0x000000fffffff290 */ /* 0x000fe4000fffe0ff */
[----:B------:R4:W1:Y:S04]  /*90e0*/  @P0 LDS.128 R56, [R4] ;  /* 0x0000000004380984 */ /* 0x0008680000000c00 */
[----:B------:R4:W1:Y:S04]  /*90f0*/  @P0 LDS.128 R64, [R3+0x10] ;  /* 0x0000100003400984 */ /* 0x0008680000000c00 */
[----:B------:R4:W1:Y:S04]  /*9100*/  @P0 LDS.128 R72, [R2+0x20] ;  /* 0x0000200002480984 */ /* 0x0008680000000c00 */
[----:B------:R4:W1:Y:S02]  /*9110*/  @P0 LDS.128 R80, [R60+0x30] ;  /* 0x000030003c500984 */ /* 0x0008640000000c00 */
.L_x_149:
[----:B------:R-:W-:Y:S05]  /*9120*/  BSYNC B1 ;  /* 0x0000000000017941 */ /* 0x000fea0003800000 */
.L_x_148:
        /* <DEDUP_REMOVED lines=21> */
.L_x_153:
[----:B------:R-:W-:Y:S01]  /*9280*/  ISETP.NE.AND P0, PT, R106, RZ, PT ;  /* 0x000000ff6a00720c */ /* 0x000fe20003f05270 */
[----:B------:R-:W-:Y:S05]  /*9290*/  WARPSYNC.ALL ;  /* 0x0000000000007948 */ /* 0x000fea0003800000 */
[----:B------:R-:W-:Y:S01]  /*92a0*/  R2UR UR4, R48 ;  /* 0x00000000300472ca */ /* 0x000fe200000e0000 */
[----:B------:R-:W-:Y:S01]  /*92b0*/  BSSY.RECONVERGENT B0, `(.L_x_154) ;  /* 0x0000090000007945 */ /* 0x000fe20003800200 */
[C---:B-1----:R-:W-:Y:S02]  /*92c0*/  SHF.L.U32 R48, R56.reuse, 0x10, RZ ;  /* 0x0000001038307819 */ /* 0x042fe400000006ff */
[----:B------:R-:W-:Y:S02]  /*92d0*/  LOP3.LUT R50, R56, 0xffff0000, RZ, 0xc0, !PT ;  /* 0xffff000038327812 */ /* 0x000fe400078ec0ff */
[C---:B------:R-:W-:Y:S02]  /*92e0*/  SHF.L.U32 R51, R57.reuse, 0x10, RZ ;  /* 0x0000001039337819 */ /* 0x040fe400000006ff */
[----:B------:R-:W-:Y:S02]  /*92f0*/  LOP3.LUT R52, R57, 0xffff0000, RZ, 0xc0, !PT ;  /* 0xffff000039347812 */ /* 0x000fe400078ec0ff */
[C---:B------:R-:W-:Y:S02]  /*9300*/  SHF.L.U32 R53, R58.reuse, 0x10, RZ ;  /* 0x000000103a357819 */ /* 0x040fe400000006ff */
[----:B------:R-:W-:Y:S01]  /*9310*/  LOP3.LUT R54, R58, 0xffff0000, RZ, 0xc0, !PT ;  /* 0xffff00003a367812 */ /* 0x000fe200078ec0ff */
[----:B----4-:R-:W1:Y:S01]  /*9320*/  LDTM.x32 R4, tmem[UR4+0x60] ;  /* 0x00006004000479ee */ /* 0x010e6200082c0000 */
[C---:B------:R-:W-:Y:S01]  /*9330*/  SHF.L.U32 R55, R59.reuse, 0x10, RZ ;  /* 0x000000103b377819 */ /* 0x040fe200000006ff */
[----:B------:R-:W-:Y:S01]  /*9340*/  NOP ;  /* 0x0000000000007918 */ /* 0x000fe20000000000 */
[----:B------:R-:W-:Y:S02]  /*9350*/  LOP3.LUT R56, R59, 0xffff0000, RZ, 0xc0, !PT ;  /* 0xffff00003b387812 */ /* 0x000fe400078ec0ff */
[C---:B------:R-:W-:Y:S02]  /*9360*/  SHF.L.U32 R57, R64.reuse, 0x10, RZ ;  /* 0x0000001040397819 */ /* 0x040fe400000006ff */
[----:B------:R-:W-:Y:S02]  /*9370*/  LOP3.LUT R58, R64, 0xffff0000, RZ, 0xc0, !PT ;  /* 0xffff0000403a7812 */ /* 0x000fe400078ec0ff */
[C---:B------:R-:W-:Y:S02]  /*9380*/  SHF.L.U32 R59, R65.reuse, 0x10, RZ ;  /* 0x00000010413b7819 */ /* 0x040fe400000006ff */
[----:B------:R-:W-:Y:S02]  /*9390*/  LOP3.LUT R60, R65, 0xffff0000, RZ, 0xc0, !PT ;  /* 0xffff0000413c7812 */ /* 0x000fe400078ec0ff */
[C---:B------:R-:W-:Y:S02]  /*93a0*/  SHF.L.U32 R61, R66.reuse, 0x10, RZ ;  /* 0x00000010423d7819 */ /* 0x040fe400000006ff */
[----:B------:R-:W-:Y:S02]  /*93b0*/  LOP3.LUT R62, R66, 0xffff0000, RZ, 0xc0, !PT ;  /* 0xffff0000423e7812 */ /* 0x000fe400078ec0ff */
[C---:B------:R-:W-:Y:S02]  /*93c0*/  SHF.L.U32 R63, R67.reuse, 0x10, RZ ;  /* 0x00000010433f7819 */ /* 0x040fe400000006ff */
[----:B------:R-:W-:Y:S02]  /*93d0*/  IADD3 R112, PT, PT, R112, 0x190, RZ ;  /* 0x0000019070707810 */ /* 0x000fe40007ffe0ff */
[----:B------:R-:W-:Y:S02]  /*93e0*/  LOP3.LUT R64, R67, 0xffff0000, RZ, 0xc0, !PT ;  /* 0xffff000043407812 */ /* 0x000fe400078ec0ff */
[C---:B------:R-:W-:Y:S01]  /*93f0*/  SHF.L.U32 R65, R72.reuse, 0x10, RZ ;  /* 0x0000001048417819 */ /* 0x040fe200000006ff */
[C---:B-1----:R-:W-:Y:S01]  /*9400*/  FMUL R4, R47.reuse, R4 ;  /* 0x000000042f047220 */ /* 0x042fe20000400000 */
[----:B------:R-:W-:Y:S01]  /*9410*/  LOP3.LUT R66, R72, 0xffff0000, RZ, 0xc0, !PT ;  /* 0xffff000048427812 */ /* 0x000fe200078ec0ff */
[----:B------:R-:W-:Y:S01]  /*9420*/  FMUL R5, R47, R5 ;  /* 0x000000052f057220 */ /* 0x000fe20000400000 */
[----:B------:R-:W-:Y:S01]  /*9430*/  LOP3.LUT R112, R112, 0xfefffff8, RZ, 0xc0, !PT ;  /* 0xfefffff870707812 */ /* 0x000fe200078ec0ff */
[----:B------:R-:W-:Y:S01]  /*9440*/  FFMA R4, R49, R48, R4 ;  /* 0x0000003031047223 */ /* 0x000fe20000000004 */
[----:B------:R-:W-:Y:S01]  /*9450*/  FMUL R6, R47, R6 ;  /* 0x000000062f067220 */ /* 0x000fe20000400000 */
[----:B------:R-:W-:Y:S01]  /*9460*/  FFMA R5, R49, R50, R5 ;  /* 0x0000003231057223 */ /* 0x000fe20000000005 */
[----:B------:R-:W-:Y:S01]  /*9470*/  SHF.L.U32 R67, R73, 0x10, RZ ;  /* 0x0000001049437819 */ /* 0x000fe200000006ff */
[----:B------:R1:W-:Y:S01]  /*9480*/  SYNCS.ARRIVE.TRANS64.RED.A1T0 RZ, [R112+URZ], RZ ;  /* 0x000000ff70ff79a7 */ /* 0x0003e200081004ff */
[----:B------:R-:W-:Y:S01]  /*9490*/  FFMA R6, R49, R51, R6 ;  /* 0x0000003331067223 */ /* 0x000fe20000000006 */
[----:B------:R-:W-:Y:S01]  /*94a0*/  FMUL R7, R47, R7 ;  /* 0x000000072f077220 */ /* 0x000fe20000400000 */
[----:B------:R-:W-:Y:S01]  /*94b0*/  F2FP.BF16.F32.PACK_AB R4, R5, R4 ;  /* 0x000000040504723e */ /* 0x000fe200000010ff */
[C---:B------:R-:W-:Y:S01]  /*94c0*/  FMUL R8, R47.reuse, R8 ;  /* 0x000000082f087220 */ /* 0x040fe20000400000 */
[----:B------:R-:W-:Y:S01]  /*94d0*/  FMUL R9, R47, R9 ;  /* 0x000000092f097220 */ /* 0x000fe20000400000 */
[----:B------:R-:W-:Y:S01]  /*94e0*/  LOP3.LUT R68, R73, 0xffff0000, RZ, 0xc0, !PT ;  /* 0xffff000049447812 */ /* 0x000fe200078ec0ff */
[C---:B------:R-:W-:Y:S01]  /*94f0*/  FFMA R7, R49.reuse, R52, R7 ;  /* 0x0000003431077223 */ /* 0x040fe20000000007 */
[C---:B------:R-:W-:Y:S01]  /*9500*/  FFMA R8, R49.reuse, R53, R8 ;  /* 0x0000003531087223 */ /* 0x040fe20000000008 */
[C---:B------:R-:W-:Y:S01]  /*9510*/  SHF.L.U32 R69, R74.reuse, 0x10, RZ ;  /* 0x000000104a457819 */ /* 0x040fe200000006ff */
[----:B------:R-:W-:Y:S01]  /*9520*/  FFMA R9, R49, R54, R9 ;  /* 0x0000003631097223 */ /* 0x000fe20000000009 */
[----:B------:R-:W-:Y:S01]  /*9530*/  FMUL R10, R47, R10 ;  /* 0x0000000a2f0a7220 */ /* 0x000fe20000400000 */
[----:B------:R-:W-:Y:S01]  /*9540*/  F2FP.BF16.F32.PACK_AB R5, R7, R6 ;  /* 0x000000060705723e */ /* 0x000fe200000010ff */
[C---:B------:R-:W-:Y:S01]  /*9550*/  FMUL R11, R47.reuse, R11 ;  /* 0x0000000b2f0b7220 */ /* 0x040fe20000400000 */
[----:B------:R-:W-:Y:S01]  /*9560*/  FMUL R0, R47, R12 ;  /* 0x0000000c2f007220 */ /* 0x000fe20000400000 */
[----:B------:R-:W-:Y:S01]  /*9570*/  F2FP.BF16.F32.PACK_AB R6, R9, R8 ;  /* 0x000000080906723e */ /* 0x000fe200000010ff */
[C---:B------:R-:W-:Y:S01]  /*9580*/  FFMA R10, R49.reuse, R55, R10 ;  /* 0x00000037310a7223 */ /* 0x040fe2000000000a */
[C---:B------:R-:W-:Y:S01]  /*9590*/  FFMA R11, R49.reuse, R56, R11 ;  /* 0x00000038310b7223 */ /* 0x040fe2000000000b */
[----:B------:R-:W-:Y:S01]  /*95a0*/  LOP3.LUT R70, R74, 0xffff0000, RZ, 0xc0, !PT ;  /* 0xffff00004a467812 */ /* 0x000fe200078ec0ff */
[----:B------:R-:W-:Y:S01]  /*95b0*/  FFMA R0, R49, R57, R0 ;  /* 0x0000003931007223 */ /* 0x000fe20000000000 */
[----:B------:R-:W-:Y:S01]  /*95c0*/  FMUL R2, R47, R13 ;  /* 0x0000000d2f027220 */ /* 0x000fe20000400000 */
[----:B------:R-:W-:Y:S01]  /*95d0*/  SHF.L.U32 R71, R75, 0x10, RZ ;  /* 0x000000104b477819 */ /* 0x000fe200000006ff */
[----:B------:R-:W-:Y:S01]  /*95e0*/  FMUL R3, R47, R14 ;  /* 0x0000000e2f037220 */ /* 0x000fe20000400000 */
[----:B------:R-:W-:Y:S01]  /*95f0*/  F2FP.BF16.F32.PACK_AB R7, R11, R10 ;  /* 0x0000000a0b07723e */ /* 0x000fe200000010ff */
[----:B------:R-:W-:Y:S01]  /*9600*/  FFMA R2, R49, R58, R2 ;  /* 0x0000003a31027223 */ /* 0x000fe20000000002 */
[C---:B------:R-:W-:Y:S01]  /*9610*/  FMUL R15, R47.reuse, R15 ;  /* 0x0000000f2f0f7220 */ /* 0x040fe20000400000 */
[C---:B------:R-:W-:Y:S01]  /*9620*/  FMUL R12, R47.reuse, R16 ;  /* 0x000000102f0c7220 */ /* 0x040fe20000400000 */
[----:B------:R-:W-:Y:S01]  /*9630*/  FMUL R13, R47, R17 ;  /* 0x000000112f0d7220 */ /* 0x000fe20000400000 */
[----:B------:R1:W-:Y:S01]  /*9640*/  STS.128 [R104+0x6000], R4 ;  /* 0x0060000468007388 */ /* 0x0003e20000000c00 */
[----:B------:R-:W-:Y:S01]  /*9650*/  LOP3.LUT R72, R75, 0xffff0000, RZ, 0xc0, !PT ;  /* 0xffff00004b487812 */ /* 0x000fe200078ec0ff */
[C---:B------:R-:W-:Y:S01]  /*9660*/  FFMA R3, R49.reuse, R59, R3 ;  /* 0x0000003b31037223 */ /* 0x040fe20000000003 */
[----:B------:R-:W-:Y:S01]  /*9670*/  SHF.L.U32 R73, R80, 0x10, RZ ;  /* 0x0000001050497819 */ /* 0x000fe200000006ff */
[C---:B------:R-:W-:Y:S01]  /*9680*/  FFMA R15, R49.reuse, R60, R15 ;  /* 0x0000003c310f7223 */ /* 0x040fe2000000000f */
[----:B------:R-:W-:Y:S01]  /*9690*/  F2FP.BF16.F32.PACK_AB R8, R2, R0 ;  /* 0x000000000208723e */ /* 0x000fe200000010ff */
[C---:B------:R-:W-:Y:S01]  /*96a0*/  FFMA R12, R49.reuse, R61, R12 ;  /* 0x0000003d310c7223 */ /* 0x040fe2000000000c */
[----:B------:R-:W-:Y:S01]  /*96b0*/  FFMA R13, R49, R62, R13 ;  /* 0x0000003e310d7223 */ /* 0x000fe2000000000d */
[C---:B------:R-:W-:Y:S01]  /*96c0*/  FMUL R14, R47.reuse, R18 ;  /* 0x000000122f0e7220 */ /* 0x040fe20000400000 */
[C---:B------:R-:W-:Y:S01]  /*96d0*/  FMUL R19, R47.reuse, R19 ;  /* 0x000000132f137220 */ /* 0x040fe20000400000 */
[C---:B------:R-:W-:Y:S01]  /*96e0*/  FMUL R16, R47.reuse, R20 ;  /* 0x000000142f107220 */ /* 0x040fe20000400000 */
[----:B------:R-:W-:Y:S01]  /*96f0*/  FMUL R17, R47, R21 ;  /* 0x000000152f117220 */ /* 0x000fe20000400000 */
[----:B------:R-:W-:Y:S01]  /*9700*/  FFMA R14, R49, R63, R14 ;  /* 0x0000003f310e7223 */ /* 0x000fe2000000000e */
        /* <DEDUP_REMOVED lines=11> */
[----:B------:R-:W-:Y:S01]  /*97c0*/  F2FP.BF16.F32.PACK_AB R9, R15, R3 ;  /* 0x000000030f09723e */ /* 0x000fe200000010ff */
[----:B------:R-:W-:Y:S01]  /*97d0*/  FFMA R20, R49, R69, R20 ;  /* 0x0000004531147223 */ /* 0x000fe20000000014 */
[----:B------:R-:W-:Y:S01]  /*97e0*/  F2FP.BF16.F32.PACK_AB R10, R13, R12 ;  /* 0x0000000c0d0a723e */ /* 0x000fe200000010ff */
[----:B------:R-:W-:Y:S01]  /*97f0*/  FMUL R24, R47, R28 ;  /* 0x0000001c2f187220 */ /* 0x000fe20000400000 */
[----:B------:R-:W-:Y:S01]  /*9800*/  F2FP.BF16.F32.PACK_AB R11, R19, R14 ;  /* 0x0000000e130b723e */ /* 0x000fe200000010ff */
[----:B------:R-:W-:Y:S01]  /*9810*/  FFMA R21, R49, R70, R21 ;  /* 0x0000004631157223 */ /* 0x000fe20000000015 */
[----:B------:R-:W-:Y:S01]  /*9820*/  LOP3.LUT R74, R80, 0xffff0000, RZ, 0xc0, !PT ;  /* 0xffff0000504a7812 */ /* 0x000fe200078ec0ff */
[----:B------:R-:W-:Y:S01]  /*9830*/  FMUL R25, R47, R29 ;  /* 0x0000001d2f197220 */ /* 0x000fe20000400000 */
[----:B------:R-:W-:Y:S01]  /*9840*/  SHF.L.U32 R75, R81, 0x10, RZ ;  /* 0x00000010514b7819 */ /* 0x000fe200000006ff */
[----:B------:R1:W-:Y:S01]  /*9850*/  STS.128 [R103+0x6010], R8 ;  /* 0x0060100867007388 */ /* 0x0003e20000000c00 */
[----:B------:R-:W-:Y:S01]  /*9860*/  FFMA R22, R49, R71, R22 ;  /* 0x0000004731167223 */ /* 0x000fe20000000016 */
[----:B------:R-:W-:Y:S01]  /*9870*/  LOP3.LUT R76, R81, 0xffff0000, RZ, 0xc0, !PT ;  /* 0xffff0000514c7812 */ /* 0x000fe200078ec0ff */
[----:B------:R-:W-:Y:S01]  /*9880*/  FMUL R26, R47, R30 ;  /* 0x0000001e2f1a7220 */ /* 0x000fe20000400000 */
[----:B------:R-:W-:Y:S01]  /*9890*/  FFMA R27, R49, R72, R27 ;  /* 0x00000048311b7223 */ /* 0x000fe2000000001b */
[C---:B------:R-:W-:Y:S01]  /*98a0*/  SHF.L.U32 R77, R82.reuse, 0x10, RZ ;  /* 0x00000010524d7819 */ /* 0x040fe200000006ff */
[----:B------:R-:W-:Y:S01]  /*98b0*/  FMUL R31, R47, R31 ;  /* 0x0000001f2f1f7220 */ /* 0x000fe20000400000 */
[----:B------:R-:W-:Y:S01]  /*98c0*/  FFMA R24, R49, R73, R24 ;  /* 0x0000004931187223 */ /* 0x000fe20000000018 */
[----:B------:R-:W-:Y:S01]  /*98d0*/  LOP3.LUT R78, R82, 0xffff0000, RZ, 0xc0, !PT ;  /* 0xffff0000524e7812 */ /* 0x000fe200078ec0ff */
[----:B------:R-:W-:Y:S01]  /*98e0*/  FMUL R28, R47, R32 ;  /* 0x000000202f1c7220 */ /* 0x000fe20000400000 */
[----:B------:R-:W-:Y:S01]  /*98f0*/  FFMA R25, R49, R74, R25 ;  /* 0x0000004a31197223 */ /* 0x000fe20000000019 */
[----:B------:R-:W-:Y:S01]  /*9900*/  SHF.L.U32 R79, R83, 0x10, RZ ;  /* 0x00000010534f7819 */ /* 0x000fe200000006ff */
[----:B------:R-:W-:Y:S01]  /*9910*/  FMUL R29, R47, R33 ;  /* 0x000000212f1d7220 */ /* 0x000fe20000400000 */
[----:B------:R-:W-:Y:S01]  /*9920*/  F2FP.BF16.F32.PACK_AB R16, R17, R16 ;  /* 0x000000101110723e */ /* 0x000fe200000010ff */
[----:B------:R-:W-:Y:S01]  /*9930*/  FFMA R26, R49, R75, R26 ;  /* 0x0000004b311a7223 */ /* 0x000fe2000000001a */
[----:B------:R-:W-:Y:S01]  /*9940*/  LOP3.LUT R80, R83, 0xffff0000, RZ, 0xc0, !PT ;  /* 0xffff000053507812 */ /* 0x000fe200078ec0ff */
        /* <DEDUP_REMOVED lines=38> */
.L_x_155:
[----:B------:R-:W-:Y:S05]  /*9bb0*/  BSYNC.RECONVERGENT B0 ;  /* 0x0000000000007941 */ /* 0x000fea0003800200 */
.L_x_154:
[----:B------:R-:W-:Y:S01]  /*9bc0*/  BAR.SYNC.DEFER_BLOCKING 0x1, 0x80 ;  /* 0x0042000000007b1d */ /* 0x000fe20000010000 */
[----:B------:R-:W-:Y:S01]  /*9bd0*/  UISETP.NE.AND UP0, UPT, UR49, -0x4, UPT ;  /* 0xfffffffc3100788c */ /* 0x000fe2000bf05270 */
[----:B------:R-:W-:Y:S08]  /*9be0*/  IADD3 R45, PT, PT, R45, 0x1, RZ ;  /* 0x000000012d2d7810 */ /* 0x000ff00007ffe0ff */
[----:B------:R-:W-:Y:S05]  /*9bf0*/  BRA.U !UP0, `(.L_x_156) ;  /* 0x0000000108287547 */ /* 0x000fea000b800000 */
[----:B------:R-:W-:Y:S01]  /*9c00*/  ISETP.NE.AND P0, PT, R111, RZ, PT ;  /* 0x000000ff6f00720c */ /* 0x000fe20003f05270 */
[----:B------:R-:W-:Y:S01]  /*9c10*/  IMAD.U32 R2, RZ, RZ, UR51 ;  /* 0x00000033ff027e24 */ /* 0x000fe2000f8e00ff */
[----:B------:R-:W-:Y:S01]  /*9c20*/  UIADD3 UR51, UPT, UPT, UR51, 0x1, URZ ;  /* 0x0000000133337890 */ /* 0x000fe2000fffe0ff */
[----:B------:R-:W-:Y:S03]  /*9c30*/  IMAD.U32 R0, RZ, RZ, UR37 ;  /* 0x00000025ff007e24 */ /* 0x000fe6000f8e00ff */
[----:B------:R-:W-:Y:S04]  /*9c40*/  UISETP.NE.AND UP0, UPT, UR51, 0x4, UPT ;  /* 0x000000043300788c */ /* 0x000fe8000bf05270 */
[----:B------:R-:W-:Y:S03]  /*9c50*/  USEL UR51, UR51, URZ, UP0 ;  /* 0x000000ff33337287 */ /* 0x000fe60008000000 */
[----:B------:R-:W-:Y:S05]  /*9c60*/  @P0 LEA R2, R2, UR48, 0x3 ;  /* 0x0000003002020c11 */ /* 0x000fea000f8e18ff */
[----:B------:R-:W-:Y:S05]  /*9c70*/  @P0 VIADD R2, R2, 0x120 ;  /* 0x0000012002020836 */ /* 0x000fea0000000000 */
[----:B------:R-:W-:Y:S04]  /*9c80*/  @P0 PRMT R0, R0, 0x654, R2 ;  /* 0x0000065400000816 */ /* 0x000fe80000000002 */
[----:B------:R2:W-:Y:S03]  /*9c90*/  @P0 SYNCS.ARRIVE.TRANS64.RED.A1T0 RZ, [R0+URZ], RZ ;  /* 0x000000ff00ff09a7 */ /* 0x0005e600081004ff */
.L_x_156:
[----:B------:R-:W-:Y:S01]  /*9ca0*/  ISETP.NE.AND P2, PT, R107, RZ, PT ;  /* 0x000000ff6b00720c */ /* 0x000fe20003f45270 */
[----:B------:R-:W-:Y:S01]  /*9cb0*/  UIADD3 UR49, UPT, UPT, UR49, 0x4, URZ ;  /* 0x0000000431317890 */ /* 0x000fe2000fffe0ff */
[----:B------:R-:W-:Y:S01]  /*9cc0*/  ISETP.NE.AND P0, PT, R109, 0x2, PT ;  /* 0x000000026d00780c */ /* 0x000fe20003f05270 */
[----:B------:R-:W-:Y:S01]  /*9cd0*/  IMAD.IADD R15, R43, 0x1, R90 ;  /* 0x000000012b0f7824 */ /* 0x000fe200078e025a */
[----:B------:R-:W-:Y:S01]  /*9ce0*/  ISETP.NE.AND P1, PT, R45, 0x4, PT ;  /* 0x000000042d00780c */ /* 0x000fe20003f25270 */
[----:B------:R-:W-:Y:S01]  /*9cf0*/  IMAD.IADD R14, R44, 0x1, R91 ;  /* 0x000000012c0e7824 */ /* 0x000fe200078e025b */
[----:B------:R-:W-:Y:S02]  /*9d00*/  SEL R2, RZ, 0x1, P0 ;  /* 0x00000001ff027807 */ /* 0x000fe40000000000 */
[----:B--2---:R-:W-:Y:S02]  /*9d10*/  SEL R0, RZ, 0x1, P1 ;  /* 0x00000001ff007807 */ /* 0x004fe40000800000 */
[----:B------:R-:W-:Y:S02]  /*9d20*/  LOP3.LUT R99, R99, R2, RZ, 0x3c, !PT ;  /* 0x0000000263637212 */ /* 0x000fe400078e3cff */
[----:B------:R-:W-:Y:S02]  /*9d30*/  LOP3.LUT R100, R100, R0, RZ, 0x3c, !PT ;  /* 0x0000000064647212 */ /* 0x000fe400078e3cff */
[----:B------:R-:W-:Y:S02]  /*9d40*/  @P2 R2UR UR36, R98 ;  /* 0x00000000622422ca */ /* 0x000fe400000e0000 */
[----:B------:R-:W-:Y:S02]  /*9d50*/  SEL R109, R109, RZ, P0 ;  /* 0x000000ff6d6d7207 */ /* 0x000fe40000000000 */
[----:B------:R-:W-:Y:S01]  /*9d60*/  SEL R45, R45, RZ, P1 ;  /* 0x000000ff2d2d7207 */ /* 0x000fe20000800000 */
[----:B------:R-:W-:Y:S10]  /*9d70*/  @P2 BRA `(.L_x_157) ;  /* 0xffffffc000082947 */ /* 0x000ff4000383ffff */
[----:B------:R-:W-:-:S09]  /*9d80*/  UISETP.NE.AND UP0, UPT, UR50, URZ, UPT ;  /* 0x000000ff3200728c */ /* 0x000fd2000bf05270 */
[----:B------:R-:W-:Y:S05]  /*9d90*/  BRA.U !UP0, `(.L_x_158) ;  /* 0x0000000108487547 */ /* 0x000fea000b800000 */
[----:B------:R-:W2:Y:S02]  /*9da0*/  LDCU.64 UR4, c[0x0][0x890] ;  /* 0x00011200ff0477ac */ /* 0x000ea40008000a00 */
[----:B--2---:R-:W-:-:S04]  /*9db0*/  UISETP.NE.U32.AND UP0, UPT, UR4, URZ, UPT ;  /* 0x000000ff0400728c */ /* 0x004fc8000bf05070 */
[----:B------:R-:W-:-:S09]  /*9dc0*/  UISETP.NE.AND.EX UP0, UPT, UR5, URZ, UPT, UP0 ;  /* 0x000000ff0500728c */ /* 0x000fd2000bf05300 */
[----:B------:R-:W-:Y:S05]  /*9dd0*/  BRA.U UP0, `(.L_x_159) ;  /* 0x00000001000c7547 */ /* 0x000fea000b800000 */
[----:B------:R-:W-:-:S13]  /*9de0*/  FSETP.NEU.AND P0, PT, R49, RZ, PT ;  /* 0x000000ff3100720b */ /* 0x000fda0003f0d000 */
[----:B------:R-:W-:Y:S05]  /*9df0*/  @!P0 EXIT ;  /* 0x000000000000894d */ /* 0x000fea0003800000 */
[----:B------:R-:W-:Y:S05]  /*9e00*/  BRA `(.L_x_158) ;  /* 0x00000000002c7947 */ /* 0x000fea0003800000 */
.L_x_159:
[----:B------:R-:W-:Y:S01]  /*9e10*/  ISETP.NE.AND P0, PT, R108, RZ, PT ;  /* 0x000000ff6c00720c */ /* 0x000fe20003f05270 */
[----:B------:R-:W-:-:S12]  /*9e20*/  BSSY.RECONVERGENT B0, `(.L_x_158) ;  /* 0x0000009000007945 */ /* 0x000fd80003800200 */
[----:B------:R-:W-:Y:S05]  /*9e30*/  @P0 BRA `(.L_x_160) ;  /* 0x0000000000140947 */ /* 0x000fea0003800000 */
[----:B------:R-:W2:Y:S02]  /*9e40*/  LDCU.64 UR4, c[0x0][0x888] ;  /* 0x00011100ff0477ac */ /* 0x000ea40008000a00 */
[----:B--2---:R-:W-:-:S04]  /*9e50*/  ISETP.NE.U32.AND P0, PT, RZ, UR4, PT ;  /* 0x00000004ff007c0c */ /* 0x004fc8000bf05070 */
[----:B------:R-:W-:-:S13]  /*9e60*/  ISETP.NE.AND.EX P0, PT, RZ, UR5, PT, P0 ;  /* 0x00000005ff007c0c */ /* 0x000fda000bf05300 */
[----:B------:R-:W-:Y:S05]  /*9e70*/  @!P0 EXIT ;  /* 0x000000000000894d */ /* 0x000fea0003800000 */
[----:B------:R-:W-:Y:S05]  /*9e80*/  BRA `(.L_x_161) ;  /* 0x0000000000087947 */ /* 0x000fea0003800000 */
.L_x_160:
[----:B------:R-:W-:-:S13]  /*9e90*/  FSETP.NEU.AND P0, PT, R49, RZ, PT ;  /* 0x000000ff3100720b */ /* 0x000fda0003f0d000 */
[----:B------:R-:W-:Y:S05]  /*9ea0*/  @!P0 EXIT ;  /* 0x000000000000894d */ /* 0x000fea0003800000 */
.L_x_161:
[----:B------:R-:W-:Y:S05]  /*9eb0*/  BSYNC.RECONVERGENT B0 ;  /* 0x0000000000007941 */ /* 0x000fea0003800200 */
.L_x_158:
[----:B------:R-:W-:Y:S01]  /*9ec0*/  ULEA UR4, UR51, UR48, 0x3 ;  /* 0x0000003033047291 */ /* 0x000fe2000f8e18ff */
[----:B------:R-:W-:-:S04]  /*9ed0*/  DEPBAR.LE SB0, 0x0 ;  /* 0x000080000000791a */ /* 0x000fc80000000000 */
[----:B------:R-:W-:-:S04]  /*9ee0*/  UIADD3 UR4, UPT, UPT, UR4, 0x120, URZ ;  /* 0x0000012004047890 */ /* 0x000fc8000fffe0ff */
[----:B------:R-:W-:-:S09]  /*9ef0*/  UPRMT UR4, UR37, 0x654, UR4 ;  /* 0x0000065425047896 */ /* 0x000fd20008000004 */
[----:B------:R-:W-:Y:S01]  /*9f00*/  SYNCS.ARRIVE.TRANS64.RED.A1T0 RZ, [UR4], RZ ;  /* 0x000000ffffff79a7 */ /* 0x000fe20008100404 */
[----:B------:R-:W-:Y:S05]  /*9f10*/  EXIT ;  /* 0x000000000000794d */ /* 0x000fea0003800000 */
.L_x_25:
[----:B--2---:R2:W4:Y:S02]  /*9f20*/  SYNCS.PHASECHK.TRANS64.TRYWAIT P0, [R2+URZ+0x1c0], R3 ;  /* 0x0001c003020075a7 */ /* 0x00452400080011ff */
[----:B----4-:R-:W-:Y:S05]  /*9f30*/  @!P0 NANOSLEEP.SYNCS 0x989680 ;  /* 0x009896800000895d */ /* 0x010fea0003900000 */
[----:B------:R-:W4:Y:S02]  /*9f40*/  @!P0 SYNCS.PHASECHK.TRANS64 P0, [R2+URZ+0x1c0], R3 ;  /* 0x0001c003020085a7 */ /* 0x000f2400080010ff */
[----:B----4-:R-:W-:Y:S05]  /*9f50*/  @!P0 BRA `(.L_x_25) ;  /* 0xfffffffc00f08947 */ /* 0x010fea000383ffff */
[----:B------:R-:W-:Y:S05]  /*9f60*/  BRA `(.L_x_162) ;  /* 0xffffff7800947947 */ /* 0x000fea000383ffff */
.L_x_28:
[----:B------:R-:W-:-:S07]  /*9f70*/  MOV R2, UR33 ;  /* 0x0000002100027c02 */ /* 0x000fce0008000f00 */
.L_x_163:
[----:B-1----:R1:W2:Y:S02]  /*9f80*/  SYNCS.PHASECHK.TRANS64.TRYWAIT P0, [R2+URZ+0x80], R4 ;  /* 0x00008004020075a7 */ /* 0x0022a400080011ff */
[----:B--2---:R-:W-:Y:S05]  /*9f90*/  @!P0 NANOSLEEP.SYNCS 0x989680 ;  /* 0x009896800000895d */ /* 0x004fea0003900000 */
[----:B------:R-:W2:Y:S02]  /*9fa0*/  @!P0 SYNCS.PHASECHK.TRANS64 P0, [R2+URZ+0x80], R4 ;  /* 0x00008004020085a7 */ /* 0x000ea400080010ff */
[----:B--2---:R-:W-:Y:S05]  /*9fb0*/  @!P0 BRA `(.L_x_163) ;  /* 0xfffffffc00f08947 */ /* 0x004fea000383ffff */
[----:B------:R-:W-:Y:S05]  /*9fc0*/  BRA `(.L_x_27) ;  /* 0xffffff7800fc7947 */ /* 0x000fea000383ffff */
.L_x_35:
[----:B-1----:R-:W-:-:S07]  /*9fd0*/  MOV R2, UR17 ;  /* 0x0000001100027c02 */ /* 0x002fce0008000f00 */
.L_x_164:
[----:B-1----:R1:W2:Y:S02]  /*9fe0*/  SYNCS.PHASECHK.TRANS64.TRYWAIT P0, [R2+URZ+0x80], R4 ;  /* 0x00008004020075a7 */ /* 0x0022a400080011ff */
[----:B--2---:R-:W-:Y:S05]  /*9ff0*/  @!P0 NANOSLEEP.SYNCS 0x989680 ;  /* 0x009896800000895d */ /* 0x004fea0003900000 */
[----:B------:R-:W2:Y:S02]  /*a000*/  @!P0 SYNCS.PHASECHK.TRANS64 P0, [R2+URZ+0x80], R4 ;  /* 0x00008004020085a7 */ /* 0x000ea400080010ff */
[----:B--2---:R-:W-:Y:S05]  /*a010*/  @!P0 BRA `(.L_x_164) ;  /* 0xfffffffc00f08947 */ /* 0x004fea000383ffff */
[----:B------:R-:W-:Y:S05]  /*a020*/  BRA `(.L_x_34) ;  /* 0xffffff7c00b87947 */ /* 0x000fea000383ffff */
.L_x_40:
[----:B-1----:R1:W2:Y:S02]  /*a030*/  SYNCS.PHASECHK.TRANS64.TRYWAIT P0, [R2+URZ+0x150], R3 ;  /* 0x00015003020075a7 */ /* 0x0022a400080011ff */
[----:B--2---:R-:W-:Y:S05]  /*a040*/  @!P0 NANOSLEEP.SYNCS 0x989680 ;  /* 0x009896800000895d */ /* 0x004fea0003900000 */
[----:B------:R-:W2:Y:S02]  /*a050*/  @!P0 SYNCS.PHASECHK.TRANS64 P0, [R2+URZ+0x150], R3 ;  /* 0x00015003020085a7 */ /* 0x000ea400080010ff */
[----:B--2---:R-:W-:Y:S05]  /*a060*/  @!P0 BRA `(.L_x_40) ;  /* 0xfffffffc00f08947 */ /* 0x004fea000383ffff */
[----:B------:R-:W-:Y:S05]  /*a070*/  BRA `(.L_x_165) ;  /* 0xffffff80005c7947 */ /* 0x000fea000383ffff */
.L_x_44:
[----:B---3--:R-:W-:-:S07]  /*a080*/  MOV R0, UR4 ;  /* 0x0000000400007c02 */ /* 0x008fce0008000f00 */
.L_x_166:
[----:B-1----:R1:W2:Y:S02]  /*a090*/  SYNCS.PHASECHK.TRANS64.TRYWAIT P0, [R0+URZ], R2 ;  /* 0x00000002000075a7 */ /* 0x0022a400080011ff */
[----:B--2---:R-:W-:Y:S05]  /*a0a0*/  @!P0 NANOSLEEP.SYNCS 0x989680 ;  /* 0x009896800000895d */ /* 0x004fea0003900000 */
[----:B------:R-:W2:Y:S02]  /*a0b0*/  @!P0 SYNCS.PHASECHK.TRANS64 P0, [R0+URZ], R2 ;  /* 0x00000002000085a7 */ /* 0x000ea400080010ff */
[----:B--2---:R-:W-:Y:S05]  /*a0c0*/  @!P0 BRA `(.L_x_166) ;  /* 0xfffffffc00f08947 */ /* 0x004fea000383ffff */
[----:B------:R-:W-:Y:S05]  /*a0d0*/  BRA `(.L_x_167) ;  /* 0xffffff8400cc7947 */ /* 0x000fea000383ffff */
.L_x_45:
[----:B---3--:R-:W-:-:S07]  /*a0e0*/  MOV R0, UR4 ;  /* 0x0000000400007c02 */ /* 0x008fce0008000f00 */
.L_x_168:
[----:B-1----:R1:W2:Y:S02]  /*a0f0*/  SYNCS.PHASECHK.TRANS64.TRYWAIT P0, [R0+URZ], R3 ;  /* 0x00000003000075a7 */ /* 0x0022a400080011ff */
[----:B--2---:R-:W-:Y:S05]  /*a100*/  @!P0 NANOSLEEP.SYNCS 0x989680 ;  /* 0x009896800000895d */ /* 0x004fea0003900000 */
[----:B------:R-:W2:Y:S02]  /*a110*/  @!P0 SYNCS.PHASECHK.TRANS64 P0, [R0+URZ], R3 ;  /* 0x00000003000085a7 */ /* 0x000ea400080010ff */
[----:B--2---:R-:W-:Y:S05]  /*a120*/  @!P0 BRA `(.L_x_168) ;  /* 0xfffffffc00f08947 */ /* 0x004fea000383ffff */
[----:B------:R-:W-:Y:S05]  /*a130*/  BRA `(.L_x_169) ;  /* 0xffffff8400d87947 */ /* 0x000fea000383ffff */
.L_x_46:
[----:B---3--:R-:W-:-:S07]  /*a140*/  MOV R0, UR4 ;  /* 0x0000000400007c02 */ /* 0x008fce0008000f00 */
.L_x_170:
[----:B-1----:R1:W2:Y:S02]  /*a150*/  SYNCS.PHASECHK.TRANS64.TRYWAIT P0, [R0+URZ], R3 ;  /* 0x00000003000075a7 */ /* 0x0022a400080011ff */
[----:B--2---:R-:W-:Y:S05]  /*a160*/  @!P0 NANOSLEEP.SYNCS 0x989680 ;  /* 0x009896800000895d */ /* 0x004fea0003900000 */
[----:B------:R-:W2:Y:S02]  /*a170*/  @!P0 SYNCS.PHASECHK.TRANS64 P0, [R0+URZ], R3 ;  /* 0x00000003000085a7 */ /* 0x000ea400080010ff */
[----:B--2---:R-:W-:Y:S05]  /*a180*/  @!P0 BRA `(.L_x_170) ;  /* 0xfffffffc00f08947 */ /* 0x004fea000383ffff */
[----:B------:R-:W-:Y:S05]  /*a190*/  BRA `(.L_x_171) ;  /* 0xffffff8400e47947 */ /* 0x000fea000383ffff */
.L_x_47:
[----:B---3--:R-:W-:-:S07]  /*a1a0*/  MOV R0, UR4 ;  /* 0x0000000400007c02 */ /* 0x008fce0008000f00 */
.L_x_172:
[----:B-1----:R1:W2:Y:S02]  /*a1b0*/  SYNCS.PHASECHK.TRANS64.TRYWAIT P0, [R0+URZ], R3 ;  /* 0x00000003000075a7 */ /* 0x0022a400080011ff */
[----:B--2---:R-:W-:Y:S05]  /*a1c0*/  @!P0 NANOSLEEP.SYNCS 0x989680 ;  /* 0x009896800000895d */ /* 0x004fea0003900000 */
[----:B------:R-:W2:Y:S02]  /*a1d0*/  @!P0 SYNCS.PHASECHK.TRANS64 P0, [R0+URZ], R3 ;  /* 0x00000003000085a7 */ /* 0x000ea400080010ff */
[----:B--2---:R-:W-:Y:S05]  /*a1e0*/  @!P0 BRA `(.L_x_172) ;  /* 0xfffffffc00f08947 */ /* 0x004fea000383ffff */
[----:B------:R-:W-:Y:S05]  /*a1f0*/  BRA `(.L_x_173) ;  /* 0xffffff8400f07947 */ /* 0x000fea000383ffff */
.L_x_48:
[----:B---3--:R-:W-:-:S07]  /*a200*/  MOV R0, UR4 ;  /* 0x0000000400007c02 */ /* 0x008fce0008000f00 */
.L_x_174:
[----:B-1----:R1:W2:Y:S02]  /*a210*/  SYNCS.PHASECHK.TRANS64.TRYWAIT P0, [R0+URZ], R3 ;  /* 0x00000003000075a7 */ /* 0x0022a400080011ff */
[----:B--2---:R-:W-:Y:S05]  /*a220*/  @!P0 NANOSLEEP.SYNCS 0x989680 ;  /* 0x009896800000895d */ /* 0x004fea0003900000 */
[----:B------:R-:W2:Y:S02]  /*a230*/  @!P0 SYNCS.PHASECHK.TRANS64 P0, [R0+URZ], R3 ;  /* 0x00000003000085a7 */ /* 0x000ea400080010ff */
[----:B--2---:R-:W-:Y:S05]  /*a240*/  @!P0 BRA `(.L_x_174) ;  /* 0xfffffffc00f08947 */ /* 0x004fea000383ffff */
[----:B------:R-:W-:Y:S05]  /*a250*/  BRA `(.L_x_175) ;  /* 0xffffff8400fc7947 */ /* 0x000fea000383ffff */
.L_x_49:
[----:B---3--:R-:W-:-:S07]  /*a260*/  MOV R0, UR4 ;  /* 0x0000000400007c02 */ /* 0x008fce0008000f00 */
.L_x_176:
[----:B-1----:R1:W2:Y:S02]  /*a270*/  SYNCS.PHASECHK.TRANS64.TRYWAIT P0, [R0+URZ], R3 ;  /* 0x00000003000075a7 */ /* 0x0022a400080011ff */
[----:B--2---:R-:W-:Y:S05]  /*a280*/  @!P0 NANOSLEEP.SYNCS 0x989680 ;  /* 0x009896800000895d */ /* 0x004fea0003900000 */
[----:B------:R-:W2:Y:S02]  /*a290*/  @!P0 SYNCS.PHASECHK.TRANS64 P0, [R0+URZ], R3 ;  /* 0x00000003000085a7 */ /* 0x000ea400080010ff */
[----:B--2---:R-:W-:Y:S05]  /*a2a0*/  @!P0 BRA `(.L_x_176) ;  /* 0xfffffffc00f08947 */ /* 0x004fea000383ffff */
[----:B------:R-:W-:Y:S05]  /*a2b0*/  BRA `(.L_x_177) ;  /* 0xffffff8800087947 */ /* 0x000fea000383ffff */
.L_x_50:
[----:B---3--:R-:W-:-:S07]  /*a2c0*/  MOV R0, UR4 ;  /* 0x0000000400007c02 */ /* 0x008fce0008000f00 */
.L_x_178:
[----:B-1----:R1:W2:Y:S02]  /*a2d0*/  SYNCS.PHASECHK.TRANS64.TRYWAIT P0, [R0+URZ], R3 ;  /* 0x00000003000075a7 */ /* 0x0022a400080011ff */
[----:B--2---:R-:W-:Y:S05]  /*a2e0*/  @!P0 NANOSLEEP.SYNCS 0x989680 ;  /* 0x009896800000895d */ /* 0x004fea0003900000 */
[----:B------:R-:W2:Y:S02]  /*a2f0*/  @!P0 SYNCS.PHASECHK.TRANS64 P0, [R0+URZ], R3 ;  /* 0x00000003000085a7 */ /* 0x000ea400080010ff */
[----:B--2---:R-:W-:Y:S05]  /*a300*/  @!P0 BRA `(.L_x_178) ;  /* 0xfffffffc00f08947 */ /* 0x004fea000383ffff */
[----:B------:R-:W-:Y:S05]  /*a310*/  BRA `(.L_x_179) ;  /* 0xffffff8800147947 */ /* 0x000fea000383ffff */
.L_x_51:
[----:B---3--:R-:W-:-:S07]  /*a320*/  MOV R0, UR4 ;  /* 0x0000000400007c02 */ /* 0x008fce0008000f00 */
.L_x_180:
[----:B-1----:R1:W2:Y:S02]  /*a330*/  SYNCS.PHASECHK.TRANS64.TRYWAIT P0, [R0+URZ], R3 ;  /* 0x00000003000075a7 */ /* 0x0022a400080011ff */
[----:B--2---:R-:W-:Y:S05]  /*a340*/  @!P0 NANOSLEEP.SYNCS 0x989680 ;  /* 0x009896800000895d */ /* 0x004fea0003900000 */
[----:B------:R-:W2:Y:S02]  /*a350*/  @!P0 SYNCS.PHASECHK.TRANS64 P0, [R0+URZ], R3 ;  /* 0x00000003000085a7 */ /* 0x000ea400080010ff */
[----:B--2---:R-:W-:Y:S05]  /*a360*/  @!P0 BRA `(.L_x_180) ;  /* 0xfffffffc00f08947 */ /* 0x004fea000383ffff */
[----:B------:R-:W-:Y:S05]  /*a370*/  BRA `(.L_x_181) ;  /* 0xffffff8800207947 */ /* 0x000fea000383ffff */
.L_x_52:
[----:B---3--:R-:W-:-:S07]  /*a380*/  MOV R0, UR4 ;  /* 0x0000000400007c02 */ /* 0x008fce0008000f00 */
.L_x_182:
[----:B-1----:R1:W2:Y:S02]  /*a390*/  SYNCS.PHASECHK.TRANS64.TRYWAIT P0, [R0+URZ], R3 ;  /* 0x00000003000075a7 */ /* 0x0022a400080011ff */
[----:B--2---:R-:W-:Y:S05]  /*a3a0*/  @!P0 NANOSLEEP.SYNCS 0x989680 ;  /* 0x009896800000895d */ /* 0x004fea0003900000 */
[----:B------:R-:W2:Y:S02]  /*a3b0*/  @!P0 SYNCS.PHASECHK.TRANS64 P0, [R0+URZ], R3 ;  /* 0x00000003000085a7 */ /* 0x000ea400080010ff */
[----:B--2---:R-:W-:Y:S05]  /*a3c0*/  @!P0 BRA `(.L_x_182) ;  /* 0xfffffffc00f08947 */ /* 0x004fea000383ffff */
[----:B------:R-:W-:Y:S05]  /*a3d0*/  BRA `(.L_x_183) ;  /* 0xffffff88002c7947 */ /* 0x000fea000383ffff */
.L_x_53:
[----:B---3--:R-:W-:-:S07]  /*a3e0*/  MOV R0, UR4 ;  /* 0x0000000400007c02 */ /* 0x008fce0008000f00 */
.L_x_184:
[----:B-1----:R1:W2:Y:S02]  /*a3f0*/  SYNCS.PHASECHK.TRANS64.TRYWAIT P0, [R0+URZ], R3 ;  /* 0x00000003000075a7 */ /* 0x0022a400080011ff */
[----:B--2---:R-:W-:Y:S05]  /*a400*/  @!P0 NANOSLEEP.SYNCS 0x989680 ;  /* 0x009896800000895d */ /* 0x004fea0003900000 */
[----:B------:R-:W2:Y:S02]  /*a410*/  @!P0 SYNCS.PHASECHK.TRANS64 P0, [R0+URZ], R3 ;  /* 0x00000003000085a7 */ /* 0x000ea400080010ff */
[----:B--2---:R-:W-:Y:S05]  /*a420*/  @!P0 BRA `(.L_x_184) ;  /* 0xfffffffc00f08947 */ /* 0x004fea000383ffff */
[----:B------:R-:W-:Y:S05]  /*a430*/  BRA `(.L_x_185) ;  /* 0xffffff8800387947 */ /* 0x000fea000383ffff */
.L_x_54:
[----:B---3--:R-:W-:-:S07]  /*a440*/  MOV R0, UR4 ;  /* 0x0000000400007c02 */ /* 0x008fce0008000f00 */
.L_x_186:
[----:B-1----:R1:W2:Y:S02]  /*a450*/  SYNCS.PHASECHK.TRANS64.TRYWAIT P0, [R0+URZ], R3 ;  /* 0x00000003000075a7 */ /* 0x0022a400080011ff */
[----:B--2---:R-:W-:Y:S05]  /*a460*/  @!P0 NANOSLEEP.SYNCS 0x989680 ;  /* 0x009896800000895d */ /* 0x004fea0003900000 */
[----:B------:R-:W2:Y:S02]  /*a470*/  @!P0 SYNCS.PHASECHK.TRANS64 P0, [R0+URZ], R3 ;  /* 0x00000003000085a7 */ /* 0x000ea400080010ff */
[----:B--2---:R-:W-:Y:S05]  /*a480*/  @!P0 BRA `(.L_x_186) ;  /* 0xfffffffc00f08947 */ /* 0x004fea000383ffff */
[----:B------:R-:W-:Y:S05]  /*a490*/  BRA `(.L_x_187) ;  /* 0xffffff8800447947 */ /* 0x000fea000383ffff */
.L_x_55:
[----:B---3--:R-:W-:-:S07]  /*a4a0*/  MOV R0, UR4 ;  /* 0x0000000400007c02 */ /* 0x008fce0008000f00 */
.L_x_188:
[----:B-1----:R1:W2:Y:S02]  /*a4b0*/  SYNCS.PHASECHK.TRANS64.TRYWAIT P0, [R0+URZ], R3 ;  /* 0x00000003000075a7 */ /* 0x0022a400080011ff */
[----:B--2---:R-:W-:Y:S05]  /*a4c0*/  @!P0 NANOSLEEP.SYNCS 0x989680 ;  /* 0x009896800000895d */ /* 0x004fea0003900000 */
[----:B------:R-:W2:Y:S02]  /*a4d0*/  @!P0 SYNCS.PHASECHK.TRANS64 P0, [R0+URZ], R3 ;  /* 0x00000003000085a7 */ /* 0x000ea400080010ff */
[----:B--2---:R-:W-:Y:S05]  /*a4e0*/  @!P0 BRA `(.L_x_188) ;  /* 0xfffffffc00f08947 */ /* 0x004fea000383ffff */
[----:B------:R-:W-:Y:S05]  /*a4f0*/  BRA `(.L_x_189) ;  /* 0xffffff8800507947 */ /* 0x000fea000383ffff */
.L_x_56:
[----:B---3--:R-:W-:-:S07]  /*a500*/  MOV R0, UR4 ;  /* 0x0000000400007c02 */ /* 0x008fce0008000f00 */
.L_x_190:
[----:B-1----:R1:W2:Y:S02]  /*a510*/  SYNCS.PHASECHK.TRANS64.TRYWAIT P0, [R0+URZ], R3 ;  /* 0x00000003000075a7 */ /* 0x0022a400080011ff */
[----:B--2---:R-:W-:Y:S05]  /*a520*/  @!P0 NANOSLEEP.SYNCS 0x989680 ;  /* 0x009896800000895d */ /* 0x004fea0003900000 */
[----:B------:R-:W2:Y:S02]  /*a530*/  @!P0 SYNCS.PHASECHK.TRANS64 P0, [R0+URZ], R3 ;  /* 0x00000003000085a7 */ /* 0x000ea400080010ff */
[----:B--2---:R-:W-:Y:S05]  /*a540*/  @!P0 BRA `(.L_x_190) ;  /* 0xfffffffc00f08947 */ /* 0x004fea000383ffff */
[----:B------:R-:W-:Y:S05]  /*a550*/  BRA `(.L_x_191) ;  /* 0xffffff88005c7947 */ /* 0x000fea000383ffff */
.L_x_57:
[----:B---3--:R-:W-:-:S07]  /*a560*/  MOV R0, UR4 ;  /* 0x0000000400007c02 */ /* 0x008fce0008000f00 */
.L_x_192:
[----:B-1----:R1:W2:Y:S02]  /*a570*/  SYNCS.PHASECHK.TRANS64.TRYWAIT P0, [R0+URZ], R3 ;  /* 0x00000003000075a7 */ /* 0x0022a400080011ff */
[----:B--2---:R-:W-:Y:S05]  /*a580*/  @!P0 NANOSLEEP.SYNCS 0x989680 ;  /* 0x009896800000895d */ /* 0x004fea0003900000 */
[----:B------:R-:W2:Y:S02]  /*a590*/  @!P0 SYNCS.PHASECHK.TRANS64 P0, [R0+URZ], R3 ;  /* 0x00000003000085a7 */ /* 0x000ea400080010ff */
[----:B--2---:R-:W-:Y:S05]  /*a5a0*/  @!P0 BRA `(.L_x_192) ;  /* 0xfffffffc00f08947 */ /* 0x004fea000383ffff */
[----:B------:R-:W-:Y:S05]  /*a5b0*/  BRA `(.L_x_193) ;  /* 0xffffff8800687947 */ /* 0x000fea000383ffff */
.L_x_58:
[----:B---3--:R-:W-:-:S07]  /*a5c0*/  MOV R0, UR4 ;  /* 0x0000000400007c02 */ /* 0x008fce0008000f00 */
.L_x_194:
[----:B-1----:R1:W2:Y:S02]  /*a5d0*/  SYNCS.PHASECHK.TRANS64.TRYWAIT P0, [R0+URZ], R3 ;  /* 0x00000003000075a7 */ /* 0x0022a400080011ff */
[----:B--2---:R-:W-:Y:S05]  /*a5e0*/  @!P0 NANOSLEEP.SYNCS 0x989680 ;  /* 0x009896800000895d */ /* 0x004fea0003900000 */
[----:B------:R-:W2:Y:S02]  /*a5f0*/  @!P0 SYNCS.PHASECHK.TRANS64 P0, [R0+URZ], R3 ;  /* 0x00000003000085a7 */ /* 0x000ea400080010ff */
[----:B--2---:R-:W-:Y:S05]  /*a600*/  @!P0 BRA `(.L_x_194) ;  /* 0xfffffffc00f08947 */ /* 0x004fea000383ffff */
[----:B------:R-:W-:Y:S05]  /*a610*/  BRA `(.L_x_195) ;  /* 0xffffff8800747947 */ /* 0x000fea000383ffff */
.L_x_61:
[----:B-1----:R1:W2:Y:S02]  /*a620*/  SYNCS.PHASECHK.TRANS64.TRYWAIT P0, [R0+URZ+0x1b0], R4 ;  /* 0x0001b004000075a7 */ /* 0x0022a400080011ff */
[----:B--2---:R-:W-:Y:S05]  /*a630*/  @!P0 NANOSLEEP.SYNCS 0x989680 ;  /* 0x009896800000895d */ /* 0x004fea0003900000 */
[----:B------:R-:W2:Y:S02]  /*a640*/  @!P0 SYNCS.PHASECHK.TRANS64 P0, [R0+URZ+0x1b0], R4 ;  /* 0x0001b004000085a7 */ /* 0x000ea400080010ff */
[----:B--2---:R-:W-:Y:S05]  /*a650*/  @!P0 BRA `(.L_x_61) ;  /* 0xfffffffc00f08947 */ /* 0x004fea000383ffff */
[----:B------:R-:W-:Y:S05]  /*a660*/  BRA `(.L_x_196) ;  /* 0xffffff8800d47947 */ /* 0x000fea000383ffff */
.L_x_62:
[----:B------:R-:W-:-:S07]  /*a670*/  MOV R0, UR5 ;  /* 0x0000000500007c02 */ /* 0x000fce0008000f00 */
.L_x_197:
[----:B-1----:R1:W2:Y:S02]  /*a680*/  SYNCS.PHASECHK.TRANS64.TRYWAIT P0, [R0+URZ+0x160], R5 ;  /* 0x00016005000075a7 */ /* 0x0022a400080011ff */
[----:B--2---:R-:W-:Y:S05]  /*a690*/  @!P0 NANOSLEEP.SYNCS 0x989680 ;  /* 0x009896800000895d */ /* 0x004fea0003900000 */
[----:B------:R-:W2:Y:S02]  /*a6a0*/  @!P0 SYNCS.PHASECHK.TRANS64 P0, [R0+URZ+0x160], R5 ;  /* 0x00016005000085a7 */ /* 0x000ea400080010ff */
[----:B--2---:R-:W-:Y:S05]  /*a6b0*/  @!P0 BRA `(.L_x_197) ;  /* 0xfffffffc00f08947 */ /* 0x004fea000383ffff */
[----:B------:R-:W-:Y:S05]  /*a6c0*/  BRA `(.L_x_198) ;  /* 0xffffff8800e47947 */ /* 0x000fea000383ffff */
.L_x_63:
[----:B-1----:R1:W2:Y:S02]  /*a6d0*/  SYNCS.PHASECHK.TRANS64.TRYWAIT P1, [R0+URZ+0x150], R4 ;  /* 0x00015004000075a7 */ /* 0x0022a400080211ff */
[----:B--2---:R-:W-:Y:S05]  /*a6e0*/  @!P1 NANOSLEEP.SYNCS 0x989680 ;  /* 0x009896800000995d */ /* 0x004fea0003900000 */
[----:B------:R-:W2:Y:S02]  /*a6f0*/  @!P1 SYNCS.PHASECHK.TRANS64 P1, [R0+URZ+0x150], R4 ;  /* 0x00015004000095a7 */ /* 0x000ea400080210ff */
[----:B--2---:R-:W-:Y:S05]  /*a700*/  @!P1 BRA `(.L_x_63) ;  /* 0xfffffffc00f09947 */ /* 0x004fea000383ffff */
[----:B------:R-:W-:Y:S05]  /*a710*/  BRA `(.L_x_199) ;  /* 0xffffff8c00147947 */ /* 0x000fea000383ffff */
.L_x_66:
[----:B------:R-:W-:-:S07]  /*a720*/  MOV R0, UR5 ;  /* 0x0000000500007c02 */ /* 0x000fce0008000f00 */
.L_x_200:
[----:B-1----:R1:W2:Y:S02]  /*a730*/  SYNCS.PHASECHK.TRANS64.TRYWAIT P0, [R0+URZ+0x160], R2 ;  /* 0x00016002000075a7 */ /* 0x0022a400080011ff */
[----:B--2---:R-:W-:Y:S05]  /*a740*/  @!P0 NANOSLEEP.SYNCS 0x989680 ;  /* 0x009896800000895d */ /* 0x004fea0003900000 */
[----:B------:R-:W2:Y:S02]  /*a750*/  @!P0 SYNCS.PHASECHK.TRANS64 P0, [R0+URZ+0x160], R2 ;  /* 0x00016002000085a7 */ /* 0x000ea400080010ff */
[----:B--2---:R-:W-:Y:S05]  /*a760*/  @!P0 BRA `(.L_x_200) ;  /* 0xfffffffc00f08947 */ /* 0x004fea000383ffff */
[----:B------:R-:W-:Y:S05]  /*a770*/  BRA `(.L_x_65) ;  /* 0xffffff8c00687947 */ /* 0x000fea000383ffff */
.L_x_75:
[----:B-1----:R-:W-:-:S04]  /*a780*/  MOV R4, UR6 ;  /* 0x0000000600047c02 */ /* 0x002fc80008000f00 */
[----:B------:R1:W2:Y:S03]  /*a790*/  SYNCS.PHASECHK.TRANS64.TRYWAIT P0, [R4+URZ+0x8], R5 ;  /* 0x00000805040075a7 */ /* 0x0002a600080011ff */
[----:B--2---:R-:W-:Y:S05]  /*a7a0*/  @!P0 NANOSLEEP.SYNCS 0x989680 ;  /* 0x009896800000895d */ /* 0x004fea0003900000 */
[----:B------:R-:W2:Y:S02]  /*a7b0*/  @!P0 SYNCS.PHASECHK.TRANS64 P0, [R4+URZ+0x8], R5 ;  /* 0x00000805040085a7 */ /* 0x000ea400080010ff */
[----:B--2---:R-:W-:Y:S05]  /*a7c0*/  @!P0 BRA `(.L_x_75) ;  /* 0xfffffffc00ec8947 */ /* 0x004fea000383ffff */
[----:B------:R-:W-:Y:S05]  /*a7d0*/  BRA `(.L_x_74) ;  /* 0xffffff90001c7947 */ /* 0x000fea000383ffff */
.L_x_77:
[----:B------:R-:W-:Y:S01]  /*a7e0*/  BSSY B0, `(.L_x_201) ;  /* 0x0000006000007945 */ /* 0x000fe20003800000 */
[----:B------:R-:W-:-:S07]  /*a7f0*/  MOV R15, 0xffffffff ;  /* 0xffffffff000f7802 */ /* 0x000fce0000000f00 */
[----:B-1---5:R-:W-:Y:S05]  /*a800*/  WARPSYNC.COLLECTIVE R15, `(.L_x_202) ;  /* 0x000000000f0c7348 */ /* 0x022fea0003c00000 */
[----:B------:R-:W-:Y:S02]  /*a810*/  ELECT P6, UR79, PT ;  /* 0x00000000004f782f */ /* 0x000fe400038c0000 */
[----:B------:R-:W-:Y:S01]  /*a820*/  MOV R14, UR79 ;  /* 0x0000004f000e7c02 */ /* 0x000fe20008000f00 */
[----:B-1---5:R-:W-:Y:S10]  /*a830*/  ENDCOLLECTIVE ;  /* 0x000000000000791b */ /* 0x022ff40003800000 */
.L_x_202:
[----:B------:R-:W-:Y:S05]  /*a840*/  BSYNC B0 ;  /* 0x0000000000007941 */ /* 0x000fea0003800000 */
.L_x_201:
[----:B------:R-:W-:Y:S05]  /*a850*/  BRA `(.L_x_203) ;  /* 0xffffff90004c7947 */ /* 0x000fea000383ffff */
.L_x_79:
[----:B-1----:R-:W-:-:S04]  /*a860*/  MOV R2, UR6 ;  /* 0x0000000600027c02 */ /* 0x002fc80008000f00 */
[----:B------:R1:W2:Y:S03]  /*a870*/  SYNCS.PHASECHK.TRANS64.TRYWAIT P0, [R2+URZ+0x8], R3 ;  /* 0x00000803020075a7 */ /* 0x0002a600080011ff */
[----:B--2---:R-:W-:Y:S05]  /*a880*/  @!P0 NANOSLEEP.SYNCS 0x989680 ;  /* 0x009896800000895d */ /* 0x004fea0003900000 */
[----:B------:R-:W2:Y:S02]  /*a890*/  @!P0 SYNCS.PHASECHK.TRANS64 P0, [R2+URZ+0x8], R3 ;  /* 0x00000803020085a7 */ /* 0x000ea400080010ff */
[----:B--2---:R-:W-:Y:S05]  /*a8a0*/  @!P0 BRA `(.L_x_79) ;  /* 0xfffffffc00ec8947 */ /* 0x004fea000383ffff */
[----:B------:R-:W-:Y:S05]  /*a8b0*/  BRA `(.L_x_78) ;  /* 0xffffff9000507947 */ /* 0x000fea000383ffff */
.L_x_80:
[----:B-1----:R1:W2:Y:S02]  /*a8c0*/  SYNCS.PHASECHK.TRANS64.TRYWAIT P0, [R0+URZ+0x150], R4 ;  /* 0x00015004000075a7 */ /* 0x0022a400080011ff */
[----:B--2---:R-:W-:Y:S05]  /*a8d0*/  @!P0 NANOSLEEP.SYNCS 0x989680 ;  /* 0x009896800000895d */ /* 0x004fea0003900000 */
[----:B------:R-:W2:Y:S02]  /*a8e0*/  @!P0 SYNCS.PHASECHK.TRANS64 P0, [R0+URZ+0x150], R4 ;  /* 0x00015004000085a7 */ /* 0x000ea400080010ff */
[----:B--2---:R-:W-:Y:S05]  /*a8f0*/  @!P0 BRA `(.L_x_80) ;  /* 0xfffffffc00f08947 */ /* 0x004fea000383ffff */
[----:B------:R-:W-:Y:S05]  /*a900*/  BRA `(.L_x_204) ;  /* 0xffffff94002c7947 */ /* 0x000fea000383ffff */
.L_x_82:
[----:B------:R-:W-:-:S07]  /*a910*/  MOV R0, UR10 ;  /* 0x0000000a00007c02 */ /* 0x000fce0008000f00 */
.L_x_205:
[----:B-1----:R1:W2:Y:S02]  /*a920*/  SYNCS.PHASECHK.TRANS64.TRYWAIT P0, [R0+URZ+0x190], R4 ;  /* 0x00019004000075a7 */ /* 0x0022a400080011ff */
[----:B--2---:R-:W-:Y:S05]  /*a930*/  @!P0 NANOSLEEP.SYNCS 0x989680 ;  /* 0x009896800000895d */ /* 0x004fea0003900000 */
[----:B------:R-:W2:Y:S02]  /*a940*/  @!P0 SYNCS.PHASECHK.TRANS64 P0, [R0+URZ+0x190], R4 ;  /* 0x00019004000085a7 */ /* 0x000ea400080010ff */
[----:B--2---:R-:W-:Y:S05]  /*a950*/  @!P0 BRA `(.L_x_205) ;  /* 0xfffffffc00f08947 */ /* 0x004fea000383ffff */
[----:B------:R-:W-:Y:S05]  /*a960*/  BRA `(.L_x_206) ;  /* 0xffffff9400787947 */ /* 0x000fea000383ffff */
.L_x_85:
[----:B------:R-:W-:Y:S07]  /*a970*/  MOV R0, UR9 ;  /* 0x0000000900007c02 */ /* 0x000fee0008000f00 */
.L_x_207:
[----:B-1----:R1:W2:Y:S02]  /*a980*/  SYNCS.PHASECHK.TRANS64.TRYWAIT P0, [R0+URZ], R4 ;  /* 0x00000004000075a7 */ /* 0x0022a400080011ff */
[----:B--2---:R-:W-:Y:S05]  /*a990*/  @!P0 NANOSLEEP.SYNCS 0x989680 ;  /* 0x009896800000895d */ /* 0x004fea0003900000 */
[----:B------:R-:W2:Y:S02]  /*a9a0*/  @!P0 SYNCS.PHASECHK.TRANS64 P0, [R0+URZ], R4 ;  /* 0x00000004000085a7 */ /* 0x000ea400080010ff */
[----:B--2---:R-:W-:Y:S05]  /*a9b0*/  @!P0 BRA `(.L_x_207) ;  /* 0xfffffffc00f08947 */ /* 0x004fea000383ffff */
[----:B------:R-:W-:Y:S05]  /*a9c0*/  BRA `(.L_x_84) ;  /* 0xffffff94008c7947 */ /* 0x000fea000383ffff */
.L_x_89:
[----:B-1----:R-:W-:-:S07]  /*a9d0*/  MOV R0, UR7 ;  /* 0x0000000700007c02 */ /* 0x002fce0008000f00 */
.L_x_208:
[----:B-1----:R1:W2:Y:S02]  /*a9e0*/  SYNCS.PHASECHK.TRANS64.TRYWAIT P0, [R0+URZ], R2 ;  /* 0x00000002000075a7 */ /* 0x0022a400080011ff */
[----:B--2---:R-:W-:Y:S05]  /*a9f0*/  @!P0 NANOSLEEP.SYNCS 0x989680 ;  /* 0x009896800000895d */ /* 0x004fea0003900000 */
[----:B------:R-:W2:Y:S02]  /*aa00*/  @!P0 SYNCS.PHASECHK.TRANS64 P0, [R0+URZ], R2 ;  /* 0x00000002000085a7 */ /* 0x000ea400080010ff */
[----:B--2---:R-:W-:Y:S05]  /*aa10*/  @!P0 BRA `(.L_x_208) ;  /* 0xfffffffc00f08947 */ /* 0x004fea000383ffff */
[----:B------:R-:W-:Y:S05]  /*aa20*/  BRA `(.L_x_209) ;  /* 0xffffff9800587947 */ /* 0x000fea000383ffff */
.L_x_90:
[----:B------:R-:W-:-:S07]  /*aa30*/  MOV R0, UR7 ;  /* 0x0000000700007c02 */ /* 0x000fce0008000f00 */
.L_x_210:
[----:B-1----:R1:W2:Y:S02]  /*aa40*/  SYNCS.PHASECHK.TRANS64.TRYWAIT P0, [R0+URZ], R3 ;  /* 0x00000003000075a7 */ /* 0x0022a400080011ff */
[----:B--2---:R-:W-:Y:S05]  /*aa50*/  @!P0 NANOSLEEP.SYNCS 0x989680 ;  /* 0x009896800000895d */ /* 0x004fea0003900000 */
[----:B------:R-:W2:Y:S02]  /*aa60*/  @!P0 SYNCS.PHASECHK.TRANS64 P0, [R0+URZ], R3 ;  /* 0x00000003000085a7 */ /* 0x000ea400080010ff */
[----:B--2---:R-:W-:Y:S05]  /*aa70*/  @!P0 BRA `(.L_x_210) ;  /* 0xfffffffc00f08947 */ /* 0x004fea000383ffff */
[----:B------:R-:W-:Y:S05]  /*aa80*/  BRA `(.L_x_211) ;  /* 0xffffff9800647947 */ /* 0x000fea000383ffff */
.L_x_91:
[----:B------:R-:W-:-:S07]  /*aa90*/  MOV R0, UR7 ;  /* 0x0000000700007c02 */ /* 0x000fce0008000f00 */
.L_x_212:
[----:B-1----:R1:W2:Y:S02]  /*aaa0*/  SYNCS.PHASECHK.TRANS64.TRYWAIT P0, [R0+URZ], R3 ;  /* 0x00000003000075a7 */ /* 0x0022a400080011ff */
[----:B--2---:R-:W-:Y:S05]  /*aab0*/  @!P0 NANOSLEEP.SYNCS 0x989680 ;  /* 0x009896800000895d */ /* 0x004fea0003900000 */
[----:B------:R-:W2:Y:S02]  /*aac0*/  @!P0 SYNCS.PHASECHK.TRANS64 P0, [R0+URZ], R3 ;  /* 0x00000003000085a7 */ /* 0x000ea400080010ff */
[----:B--2---:R-:W-:Y:S05]  /*aad0*/  @!P0 BRA `(.L_x_212) ;  /* 0xfffffffc00f08947 */ /* 0x004fea000383ffff */
[----:B------:R-:W-:Y:S05]  /*aae0*/  BRA `(.L_x_213) ;  /* 0xffffff9800707947 */ /* 0x000fea000383ffff */
.L_x_94:
[----:B------:R-:W-:-:S07]  /*aaf0*/  MOV R0, UR8 ;  /* 0x0000000800007c02 */ /* 0x000fce0008000f00 */
.L_x_214:
[----:B-1----:R1:W2:Y:S02]  /*ab00*/  SYNCS.PHASECHK.TRANS64.TRYWAIT P1, [R0+URZ+0x1d0], R2 ;  /* 0x0001d002000075a7 */ /* 0x0022a400080211ff */
[----:B--2---:R-:W-:Y:S05]  /*ab10*/  @!P1 NANOSLEEP.SYNCS 0x989680 ;  /* 0x009896800000995d */ /* 0x004fea0003900000 */
[----:B------:R-:W2:Y:S02]  /*ab20*/  @!P1 SYNCS.PHASECHK.TRANS64 P1, [R0+URZ+0x1d0], R2 ;  /* 0x0001d002000095a7 */ /* 0x000ea400080210ff */
[----:B--2---:R-:W-:Y:S05]  /*ab30*/  @!P1 BRA `(.L_x_214) ;  /* 0xfffffffc00f09947 */ /* 0x004fea000383ffff */
[----:B------:R-:W-:Y:S05]  /*ab40*/  BRA `(.L_x_215) ;  /* 0xffffff9800bc7947 */ /* 0x000fea000383ffff */
.L_x_99:
[----:B--2---:R2:W4:Y:S02]  /*ab50*/  SYNCS.PHASECHK.TRANS64.TRYWAIT P0, [R0+URZ+0x150], R2 ;  /* 0x00015002000075a7 */ /* 0x00452400080011ff */
[----:B----4-:R-:W-:Y:S05]  /*ab60*/  @!P0 NANOSLEEP.SYNCS 0x989680 ;  /* 0x009896800000895d */ /* 0x010fea0003900000 */
[----:B------:R-:W4:Y:S02]  /*ab70*/  @!P0 SYNCS.PHASECHK.TRANS64 P0, [R0+URZ+0x150], R2 ;  /* 0x00015002000085a7 */ /* 0x000f2400080010ff */
[----:B----4-:R-:W-:Y:S05]  /*ab80*/  @!P0 BRA `(.L_x_99) ;  /* 0xfffffffc00f08947 */ /* 0x010fea000383ffff */
[----:B------:R-:W-:Y:S05]  /*ab90*/  BRA `(.L_x_216) ;  /* 0xffffff9c00d07947 */ /* 0x000fea000383ffff */
.L_x_102:
[----:B------:R-:W-:Y:S07]  /*aba0*/  MOV R0, UR7 ;  /* 0x0000000700007c02 */ /* 0x000fee0008000f00 */
.L_x_217:
[----:B--2---:R2:W4:Y:S02]  /*abb0*/  SYNCS.PHASECHK.TRANS64.TRYWAIT P0, [R0+URZ+0x148], R2 ;  /* 0x00014802000075a7 */ /* 0x00452400080011ff */
[----:B----4-:R-:W-:Y:S05]  /*abc0*/  @!P0 NANOSLEEP.SYNCS 0x989680 ;  /* 0x009896800000895d */ /* 0x010fea0003900000 */
[----:B------:R-:W4:Y:S02]  /*abd0*/  @!P0 SYNCS.PHASECHK.TRANS64 P0, [R0+URZ+0x148], R2 ;  /* 0x00014802000085a7 */ /* 0x000f2400080010ff */
[----:B----4-:R-:W-:Y:S05]  /*abe0*/  @!P0 BRA `(.L_x_217) ;  /* 0xfffffffc00f08947 */ /* 0x010fea000383ffff */
[----:B------:R-:W-:Y:S05]  /*abf0*/  BRA `(.L_x_101) ;  /* 0xffffffa000b07947 */ /* 0x000fea000383ffff */
.L_x_105:
[----:B------:R-:W-:Y:S07]  /*ac00*/  MOV R0, UR7 ;  /* 0x0000000700007c02 */ /* 0x000fee0008000f00 */
.L_x_218:
[----:B-1----:R1:W2:Y:S02]  /*ac10*/  SYNCS.PHASECHK.TRANS64.TRYWAIT P0, [R0+URZ+0x120], R14 ;  /* 0x0001200e000075a7 */ /* 0x0022a400080011ff */
[----:B--2---:R-:W-:Y:S05]  /*ac20*/  @!P0 NANOSLEEP.SYNCS 0x989680 ;  /* 0x009896800000895d */ /* 0x004fea0003900000 */
[----:B------:R-:W2:Y:S02]  /*ac30*/  @!P0 SYNCS.PHASECHK.TRANS64 P0, [R0+URZ+0x120], R14 ;  /* 0x0001200e000085a7 */ /* 0x000ea400080010ff */
[----:B--2---:R-:W-:Y:S05]  /*ac40*/  @!P0 BRA `(.L_x_218) ;  /* 0xfffffffc00f08947 */ /* 0x004fea000383ffff */
[----:B------:R-:W-:Y:S05]  /*ac50*/  BRA `(.L_x_219) ;  /* 0xffffffa400287947 */ /* 0x000fea000383ffff */
.L_x_106:
[----:B------:R-:W-:Y:S07]  /*ac60*/  MOV R0, UR7 ;  /* 0x0000000700007c02 */ /* 0x000fee0008000f00 */
.L_x_220:
[----:B-1----:R1:W2:Y:S02]  /*ac70*/  SYNCS.PHASECHK.TRANS64.TRYWAIT P0, [R0+URZ+0x128], R14 ;  /* 0x0001280e000075a7 */ /* 0x0022a400080011ff */
[----:B--2---:R-:W-:Y:S05]  /*ac80*/  @!P0 NANOSLEEP.SYNCS 0x989680 ;  /* 0x009896800000895d */ /* 0x004fea0003900000 */
[----:B------:R-:W2:Y:S02]  /*ac90*/  @!P0 SYNCS.PHASECHK.TRANS64 P0, [R0+URZ+0x128], R14 ;  /* 0x0001280e000085a7 */ /* 0x000ea400080010ff */
[----:B--2---:R-:W-:Y:S05]  /*aca0*/  @!P0 BRA `(.L_x_220) ;  /* 0xfffffffc00f08947 */ /* 0x004fea000383ffff */
[----:B------:R-:W-:Y:S05]  /*acb0*/  BRA `(.L_x_221) ;  /* 0xffffffa400807947 */ /* 0x000fea000383ffff */
.L_x_107:
[----:B------:R-:W-:Y:S07]  /*acc0*/  MOV R0, UR7 ;  /* 0x0000000700007c02 */ /* 0x000fee0008000f00 */
.L_x_222:
[----:B-1----:R1:W2:Y:S02]  /*acd0*/  SYNCS.PHASECHK.TRANS64.TRYWAIT P0, [R0+URZ+0x130], R14 ;  /* 0x0001300e000075a7 */ /* 0x0022a400080011ff */
[----:B--2---:R-:W-:Y:S05]  /*ace0*/  @!P0 NANOSLEEP.SYNCS 0x989680 ;  /* 0x009896800000895d */ /* 0x004fea0003900000 */
[----:B------:R-:W2:Y:S02]  /*acf0*/  @!P0 SYNCS.PHASECHK.TRANS64 P0, [R0+URZ+0x130], R14 ;  /* 0x0001300e000085a7 */ /* 0x000ea400080010ff */
[----:B--2---:R-:W-:Y:S05]  /*ad00*/  @!P0 BRA `(.L_x_222) ;  /* 0xfffffffc00f08947 */ /* 0x004fea000383ffff */
[----:B------:R-:W-:Y:S05]  /*ad10*/  BRA `(.L_x_223) ;  /* 0xffffffa400dc7947 */ /* 0x000fea000383ffff */
.L_x_108:
[----:B------:R-:W-:Y:S07]  /*ad20*/  MOV R0, UR7 ;  /* 0x0000000700007c02 */ /* 0x000fee0008000f00 */
.L_x_224:
[----:B-1----:R1:W2:Y:S02]  /*ad30*/  SYNCS.PHASECHK.TRANS64.TRYWAIT P0, [R0+URZ+0x138], R14 ;  /* 0x0001380e000075a7 */ /* 0x0022a400080011ff */
[----:B--2---:R-:W-:Y:S05]  /*ad40*/  @!P0 NANOSLEEP.SYNCS 0x989680 ;  /* 0x009896800000895d */ /* 0x004fea0003900000 */
[----:B------:R-:W2:Y:S02]  /*ad50*/  @!P0 SYNCS.PHASECHK.TRANS64 P0, [R0+URZ+0x138], R14 ;  /* 0x0001380e000085a7 */ /* 0x000ea400080010ff */
[----:B--2---:R-:W-:Y:S05]  /*ad60*/  @!P0 BRA `(.L_x_224) ;  /* 0xfffffffc00f08947 */ /* 0x004fea000383ffff */
[----:B------:R-:W-:Y:S05]  /*ad70*/  BRA `(.L_x_225) ;  /* 0xffffffa8007c7947 */ /* 0x000fea000383ffff */
.L_x_110:
[----:B------:R-:W-:-:S07]  /*ad80*/  MOV R0, UR7 ;  /* 0x0000000700007c02 */ /* 0x000fce0008000f00 */
.L_x_226:
[----:B-1----:R1:W4:Y:S02]  /*ad90*/  SYNCS.PHASECHK.TRANS64.TRYWAIT P0, [R0+URZ+0x120], R2 ;  /* 0x00012002000075a7 */ /* 0x00232400080011ff */
[----:B----4-:R-:W-:Y:S05]  /*ada0*/  @!P0 NANOSLEEP.SYNCS 0x989680 ;  /* 0x009896800000895d */ /* 0x010fea0003900000 */
[----:B------:R-:W4:Y:S02]  /*adb0*/  @!P0 SYNCS.PHASECHK.TRANS64 P0, [R0+URZ+0x120], R2 ;  /* 0x00012002000085a7 */ /* 0x000f2400080010ff */
[----:B----4-:R-:W-:Y:S05]  /*adc0*/  @!P0 BRA `(.L_x_226) ;  /* 0xfffffffc00f08947 */ /* 0x010fea000383ffff */
[----:B------:R-:W-:Y:S05]  /*add0*/  BRA `(.L_x_227) ;  /* 0xffffffac00047947 */ /* 0x000fea000383ffff */
.L_x_111:
[----:B-1----:R-:W-:-:S07]  /*ade0*/  MOV R0, UR7 ;  /* 0x0000000700007c02 */ /* 0x002fce0008000f00 */
.L_x_228:
[----:B-1----:R1:W4:Y:S02]  /*adf0*/  SYNCS.PHASECHK.TRANS64.TRYWAIT P0, [R0+URZ+0x128], R2 ;  /* 0x00012802000075a7 */ /* 0x00232400080011ff */
[----:B----4-:R-:W-:Y:S05]  /*ae00*/  @!P0 NANOSLEEP.SYNCS 0x989680 ;  /* 0x009896800000895d */ /* 0x010fea0003900000 */
[----:B------:R-:W4:Y:S02]  /*ae10*/  @!P0 SYNCS.PHASECHK.TRANS64 P0, [R0+URZ+0x128], R2 ;  /* 0x00012802000085a7 */ /* 0x000f2400080010ff */
[----:B----4-:R-:W-:Y:S05]  /*ae20*/  @!P0 BRA `(.L_x_228) ;  /* 0xfffffffc00f08947 */ /* 0x010fea000383ffff */
[----:B------:R-:W-:Y:S05]  /*ae30*/  BRA `(.L_x_229) ;  /* 0xffffffa800f47947 */ /* 0x000fea000383ffff */
.L_x_112:
[----:B-1----:R-:W-:-:S07]  /*ae40*/  MOV R0, UR7 ;  /* 0x0000000700007c02 */ /* 0x002fce0008000f00 */
.L_x_230:
[----:B-1----:R1:W4:Y:S02]  /*ae50*/  SYNCS.PHASECHK.TRANS64.TRYWAIT P0, [R0+URZ+0x130], R2 ;  /* 0x00013002000075a7 */ /* 0x00232400080011ff */
[----:B----4-:R-:W-:Y:S05]  /*ae60*/  @!P0 NANOSLEEP.SYNCS 0x989680 ;  /* 0x009896800000895d */ /* 0x010fea0003900000 */
[----:B------:R-:W4:Y:S02]  /*ae70*/  @!P0 SYNCS.PHASECHK.TRANS64 P0, [R0+URZ+0x130], R2 ;  /* 0x00013002000085a7 */ /* 0x000f2400080010ff */
[----:B----4-:R-:W-:Y:S05]  /*ae80*/  @!P0 BRA `(.L_x_230) ;  /* 0xfffffffc00f08947 */ /* 0x010fea000383ffff */
[----:B------:R-:W-:Y:S05]  /*ae90*/  BRA `(.L_x_231) ;  /* 0xffffffa800e47947 */ /* 0x000fea000383ffff */
.L_x_114:
[----:B--2---:R2:W3:Y:S02]  /*aea0*/  SYNCS.PHASECHK.TRANS64.TRYWAIT P0, [R0+URZ+0x150], R2 ;  /* 0x00015002000075a7 */ /* 0x0044e400080011ff */
[----:B---3--:R-:W-:Y:S05]  /*aeb0*/  @!P0 NANOSLEEP.SYNCS 0x989680 ;  /* 0x009896800000895d */ /* 0x008fea0003900000 */
[----:B------:R-:W3:Y:S02]  /*aec0*/  @!P0 SYNCS.PHASECHK.TRANS64 P0, [R0+URZ+0x150], R2 ;  /* 0x00015002000085a7 */ /* 0x000ee400080010ff */
[----:B---3--:R-:W-:Y:S05]  /*aed0*/  @!P0 BRA `(.L_x_114) ;  /* 0xfffffffc00f08947 */ /* 0x008fea000383ffff */
[----:B------:R-:W-:Y:S05]  /*aee0*/  BRA `(.L_x_232) ;  /* 0xffffffac00c07947 */ /* 0x000fea000383ffff */
.L_x_125:
[----:B-1----:R-:W-:Y:S04]  /*aef0*/  MOV R2, UR48 ;  /* 0x0000003000027c02 */ /* 0x002fe80008000f00 */
[----:B------:R1:W3:Y:S03]  /*af00*/  SYNCS.PHASECHK.TRANS64.TRYWAIT P1, [R2+URZ+0x100], R3 ;  /* 0x00010003020075a7 */ /* 0x0002e600080211ff */
[----:B---3--:R-:W-:Y:S05]  /*af10*/  @!P1 NANOSLEEP.SYNCS 0x989680 ;  /* 0x009896800000995d */ /* 0x008fea0003900000 */
[----:B------:R-:W3:Y:S02]  /*af20*/  @!P1 SYNCS.PHASECHK.TRANS64 P1, [R2+URZ+0x100], R3 ;  /* 0x00010003020095a7 */ /* 0x000ee400080210ff */
[----:B---3--:R-:W-:Y:S05]  /*af30*/  @!P1 BRA `(.L_x_125) ;  /* 0xfffffffc00ec9947 */ /* 0x008fea000383ffff */
[----:B------:R-:W-:Y:S05]  /*af40*/  BRA `(.L_x_124) ;  /* 0xffffffb800cc7947 */ /* 0x000fea000383ffff */
.L_x_127:
[----:B-1----:R1:W4:Y:S02]  /*af50*/  SYNCS.PHASECHK.TRANS64.TRYWAIT P0, [R112+URZ+0x170], R0 ;  /* 0x00017000700075a7 */ /* 0x00232400080011ff */
[----:B----4-:R-:W-:Y:S05]  /*af60*/  @!P0 NANOSLEEP.SYNCS 0x989680 ;  /* 0x009896800000895d */ /* 0x010fea0003900000 */
[----:B------:R-:W4:Y:S02]  /*af70*/  @!P0 SYNCS.PHASECHK.TRANS64 P0, [R112+URZ+0x170], R0 ;  /* 0x00017000700085a7 */ /* 0x000f2400080010ff */
[----:B----4-:R-:W-:Y:S05]  /*af80*/  @!P0 BRA `(.L_x_127) ;  /* 0xfffffffc00f08947 */ /* 0x010fea000383ffff */
[----:B------:R-:W-:Y:S05]  /*af90*/  BRA `(.L_x_126) ;  /* 0xffffffb800f47947 */ /* 0x000fea000383ffff */
.L_x_136:
[----:B--2---:R2:W4:Y:S02]  /*afa0*/  SYNCS.PHASECHK.TRANS64.TRYWAIT P0, [R2+URZ+0x100], R0 ;  /* 0x00010000020075a7 */ /* 0x00452400080011ff */
[----:B----4-:R-:W-:Y:S05]  /*afb0*/  @!P0 NANOSLEEP.SYNCS 0x989680 ;  /* 0x009896800000895d */ /* 0x010fea0003900000 */
[----:B------:R-:W4:Y:S02]  /*afc0*/  @!P0 SYNCS.PHASECHK.TRANS64 P0, [R2+URZ+0x100], R0 ;  /* 0x00010000020085a7 */ /* 0x000f2400080010ff */
[----:B----4-:R-:W-:Y:S05]  /*afd0*/  @!P0 BRA `(.L_x_136) ;  /* 0xfffffffc00f08947 */ /* 0x010fea000383ffff */
[----:B------:R-:W-:Y:S05]  /*afe0*/  BRA `(.L_x_135) ;  /* 0xffffffc400e07947 */ /* 0x000fea000383ffff */
.L_x_144:
[----:B--2---:R2:W4:Y:S02]  /*aff0*/  SYNCS.PHASECHK.TRANS64.TRYWAIT P0, [R0+URZ+0x100], R6 ;  /* 0x00010006000075a7 */ /* 0x00452400080011ff */
[----:B----4-:R-:W-:Y:S05]  /*b000*/  @!P0 NANOSLEEP.SYNCS 0x989680 ;  /* 0x009896800000895d */ /* 0x010fea0003900000 */
[----:B------:R-:W4:Y:S02]  /*b010*/  @!P0 SYNCS.PHASECHK.TRANS64 P0, [R0+URZ+0x100], R6 ;  /* 0x00010006000085a7 */ /* 0x000f2400080010ff */
[----:B----4-:R-:W-:Y:S05]  /*b020*/  @!P0 BRA `(.L_x_144) ;  /* 0xfffffffc00f08947 */ /* 0x010fea000383ffff */
[----:B------:R-:W-:Y:S05]  /*b030*/  BRA `(.L_x_143) ;  /* 0xffffffd000f47947 */ /* 0x000fea000383ffff */
.L_x_152:
[----:B--2---:R2:W4:Y:S02]  /*b040*/  SYNCS.PHASECHK.TRANS64.TRYWAIT P0, [R0+URZ+0x100], R5 ;  /* 0x00010005000075a7 */ /* 0x00452400080011ff */
[----:B----4-:R-:W-:Y:S05]  /*b050*/  @!P0 NANOSLEEP.SYNCS 0x989680 ;  /* 0x009896800000895d */ /* 0x010fea0003900000 */
[----:B------:R-:W4:Y:S02]  /*b060*/  @!P0 SYNCS.PHASECHK.TRANS64 P0, [R0+URZ+0x100], R5 ;  /* 0x00010005000085a7 */ /* 0x000f2400080010ff */
[----:B----4-:R-:W-:Y:S05]  /*b070*/  @!P0 BRA `(.L_x_152) ;  /* 0xfffffffc00f08947 */ /* 0x010fea000383ffff */
[----:B------:R-:W-:Y:S05]  /*b080*/  BRA `(.L_x_151) ;  /* 0xffffffe000087947 */ /* 0x000fea000383ffff */
        .weak           $__internal_0_$__cuda_sm10x_tcgen05_guardrail_trap_col_being_dealloced_not_returned_by_alloc
        .type           $__internal_0_$__cuda_sm10x_tcgen05_guardrail_trap_col_being_dealloced_not_returned_by_alloc,@function
        .size           $__internal_0_$__cuda_sm10x_tcgen05_guardrail_trap_col_being_dealloced_not_returned_by_alloc,($__internal_1_$__cuda_sm10x_tcgen05_guardrail_trap_phase_invalid_during_alloc - $__internal_0_$__cuda_sm10x_tcgen05_guardrail_trap_col_being_dealloced_not_returned_by_alloc)
$__internal_0_$__cuda_sm10x_tcgen05_guardrail_trap_col_being_dealloced_not_returned_by_alloc:
[----:B------:R-:W-:Y:S05]  /*b090*/  BPT.TRAP 0x1 ;  /* 0x000000040000795c */ /* 0x000fea0000300000 */
[----:B------:R-:W-:-:S04]  /*b0a0*/  HFMA2 R3, -RZ, RZ, 0, 0 ;  /* 0x00000000ff037431 */ /* 0x000fc800000001ff */
[----:B------:R-:W-:Y:S05]  /*b0b0*/  RET.REL.NODEC R2 `(_ZN7cutlass13device_kernelINS_4gemm6kernel13GemmUniversalIN4cute5tupleIJiiiiEEENS1_10collective13CollectiveMmaINS1_35MainloopSm100TmaUmmaWarpSpecializedILi16ELi2ELi4ENS5_IJNS4_1CILi2EEENSA_ILi1EEESC_EEEEENS5_IJNSA_ILi128EEENSA_ILi256EEENSA_ILi32EEEEEENS_10bfloat16_tENS5_IJlSC_lEEESJ_SK_NS4_8TiledMMAINS4_8MMA_AtomIJNS4_26SM100_MMA_F16BF16_2x1SM_SSISJ_SJ_fLi128ELi256ELNS4_4UMMA5MajorE0ELSP_0ELNSO_7ScaleInE0ELSQ_0EEEEEENS4_6LayoutINS5_IJSC_SC_SC_EEENS5_IJNSA_ILi0EEESV_SV_EEEEENS5_IJNS4_10UnderscoreESY_SY_EEEEENS4_18SM100_TMA_2SM_LOADENS4_14ComposedLayoutINS4_7SwizzleILi2ELi4ELi3EEENS4_18smem_ptr_flag_bitsILi16EEENST_INS5_IJNSA_ILi8EEESH_EEENS5_IJSH_SC_EEEEEEEvNS4_8identityES11_S1B_vS1C_EENS_8epilogue10collective18CollectiveEpilogueINS1E_23Sm100TmaWarpSpecializedILi4ELi2ELi32ELb1ELb0EEEJNS5_IJNSA_ILi64EEESG_SH_EEENS5_IJNST_IS1J_SC_EENST_INS5_IJSH_SB_EEENS5_IJSC_SF_EEEEEEEESJ_SK_SJ_SK_NS1E_6fusion15FusionCallbacksIS1I_NS1Q_17LinearCombinationISJ_fSJ_fLNS_15FloatRoundStyleE2EEES1K_S1P_JEEENS4_5SM1004TMEM4LOAD26SM100_TMEM_LOAD_32dp32b32xENS4_13SM90_TMA_LOADES1B_NS4_39AutoVectorizingCopyWithAssumedAlignmentILi128EEENS4_14SM90_TMA_STOREES1B_S22_S22_EEEvvEEEEvNT_6ParamsE) ;  /* 0xffffff4c02d07950 */ /* 0x000fea0003c3ffff */
        .weak           $__internal_1_$__cuda_sm10x_tcgen05_guardrail_trap_phase_invalid_during_alloc
        .type           $__internal_1_$__cuda_sm10x_tcgen05_guardrail_trap_phase_invalid_during_alloc,@function
        .size           $__internal_1_$__cuda_sm10x_tcgen05_guardrail_trap_phase_invalid_during_alloc,($__internal_2_$__cuda_sm10x_tcgen05_guardrail_trap_unallocated_columns_being_dealloced - $__internal_1_$__cuda_sm10x_tcgen05_guardrail_trap_phase_invalid_during_alloc)
$__internal_1_$__cuda_sm10x_tcgen05_guardrail_trap_phase_invalid_during_alloc:
[----:B------:R-:W-:Y:S05]  /*b0c0*/  BPT.TRAP 0x1 ;  /* 0x000000040000795c */ /* 0x000fea0000300000 */
[----:B------:R-:W-:-:S04]  /*b0d0*/  MOV R3, 0x0 ;  /* 0x0000000000037802 */ /* 0x000fc80000000f00 */
[----:B------:R-:W-:Y:S05]  /*b0e0*/  RET.REL.NODEC R2 `(_ZN7cutlass13device_kernelINS_4gemm6kernel13GemmUniversalIN4cute5tupleIJiiiiEEENS1_10collective13CollectiveMmaINS1_35MainloopSm100TmaUmmaWarpSpecializedILi16ELi2ELi4ENS5_IJNS4_1CILi2EEENSA_ILi1EEESC_EEEEENS5_IJNSA_ILi128EEENSA_ILi256EEENSA_ILi32EEEEEENS_10bfloat16_tENS5_IJlSC_lEEESJ_SK_NS4_8TiledMMAINS4_8MMA_AtomIJNS4_26SM100_MMA_F16BF16_2x1SM_SSISJ_SJ_fLi128ELi256ELNS4_4UMMA5MajorE0ELSP_0ELNSO_7ScaleInE0ELSQ_0EEEEEENS4_6LayoutINS5_IJSC_SC_SC_EEENS5_IJNSA_ILi0EEESV_SV_EEEEENS5_IJNS4_10UnderscoreESY_SY_EEEEENS4_18SM100_TMA_2SM_LOADENS4_14ComposedLayoutINS4_7SwizzleILi2ELi4ELi3EEENS4_18smem_ptr_flag_bitsILi16EEENST_INS5_IJNSA_ILi8EEESH_EEENS5_IJSH_SC_EEEEEEEvNS4_8identityES11_S1B_vS1C_EENS_8epilogue10collective18CollectiveEpilogueINS1E_23Sm100TmaWarpSpecializedILi4ELi2ELi32ELb1ELb0EEEJNS5_IJNSA_ILi64EEESG_SH_EEENS5_IJNST_IS1J_SC_EENST_INS5_IJSH_SB_EEENS5_IJSC_SF_EEEEEEEESJ_SK_SJ_SK_NS1E_6fusion15FusionCallbacksIS1I_NS1Q_17LinearCombinationISJ_fSJ_fLNS_15FloatRoundStyleE2EEES1K_S1P_JEEENS4_5SM1004TMEM4LOAD26SM100_TMEM_LOAD_32dp32b32xENS4_13SM90_TMA_LOADES1B_NS4_39AutoVectorizingCopyWithAssumedAlignmentILi128EEENS4_14SM90_TMA_STOREES1B_S22_S22_EEEvvEEEEvNT_6ParamsE) ;  /* 0xffffff4c02c47950 */ /* 0x000fea0003c3ffff */
        .weak           $__internal_2_$__cuda_sm10x_tcgen05_guardrail_trap_unallocated_columns_being_dealloced
        .type           $__internal_2_$__cuda_sm10x_tcgen05_guardrail_trap_unallocated_columns_being_dealloced,@function
        .size           $__internal_2_$__cuda_sm10x_tcgen05_guardrail_trap_unallocated_columns_being_dealloced,(.L_x_234 - $__internal_2_$__cuda_sm10x_tcgen05_guardrail_trap_unallocated_columns_being_dealloced)
$__internal_2_$__cuda_sm10x_tcgen05_guardrail_trap_unallocated_columns_being_dealloced:
[----:B------:R-:W-:Y:S05]  /*b0f0*/  BPT.TRAP 0x1 ;  /* 0x000000040000795c */ /* 0x000fea0000300000 */
[----:B------:R-:W-:-:S04]  /*b100*/  HFMA2 R3, -RZ, RZ, 0, 0 ;  /* 0x00000000ff037431 */ /* 0x000fc800000001ff */
[----:B------:R-:W-:Y:S05]  /*b110*/  RET.REL.NODEC R2 `(_ZN7cutlass13device_kernelINS_4gemm6kernel13GemmUniversalIN4cute5tupleIJiiiiEEENS1_10collective13CollectiveMmaINS1_35MainloopSm100TmaUmmaWarpSpecializedILi16ELi2ELi4ENS5_IJNS4_1CILi2EEENSA_ILi1EEESC_EEEEENS5_IJNSA_ILi128EEENSA_ILi256EEENSA_ILi32EEEEEENS_10bfloat16_tENS5_IJlSC_lEEESJ_SK_NS4_8TiledMMAINS4_8MMA_AtomIJNS4_26SM100_MMA_F16BF16_2x1SM_SSISJ_SJ_fLi128ELi256ELNS4_4UMMA5MajorE0ELSP_0ELNSO_7ScaleInE0ELSQ_0EEEEEENS4_6LayoutINS5_IJSC_SC_SC_EEENS5_IJNSA_ILi0EEESV_SV_EEEEENS5_IJNS4_10UnderscoreESY_SY_EEEEENS4_18SM100_TMA_2SM_LOADENS4_14ComposedLayoutINS4_7SwizzleILi2ELi4ELi3EEENS4_18smem_ptr_flag_bitsILi16EEENST_INS5_IJNSA_ILi8EEESH_EEENS5_IJSH_SC_EEEEEEEvNS4_8identityES11_S1B_vS1C_EENS_8epilogue10collective18CollectiveEpilogueINS1E_23Sm100TmaWarpSpecializedILi4ELi2ELi32ELb1ELb0EEEJNS5_IJNSA_ILi64EEESG_SH_EEENS5_IJNST_IS1J_SC_EENST_INS5_IJSH_SB_EEENS5_IJSC_SF_EEEEEEEESJ_SK_SJ_SK_NS1E_6fusion15FusionCallbacksIS1I_NS1Q_17LinearCombinationISJ_fSJ_fLNS_15FloatRoundStyleE2EEES1K_S1P_JEEENS4_5SM1004TMEM4LOAD26SM100_TMEM_LOAD_32dp32b32xENS4_13SM90_TMA_LOADES1B_NS4_39AutoVectorizingCopyWithAssumedAlignmentILi128EEENS4_14SM90_TMA_STOREES1B_S22_S22_EEEvvEEEEvNT_6ParamsE) ;  /* 0xffffff4c02b87950 */ /* 0x000fea0003c3ffff */
.L_x_233:
[----:B------:R-:W-:-:S00]  /*b120*/  BRA `(.L_x_233) ;  /* 0xfffffffc00fc7947 */ /* 0x000fc0000383ffff */
[----:B------:R-:W-:-:S00]  /*b130*/  NOP ;  /* 0x0000000000007918 */ /* 0x000fc00000000000 */
        /* <DEDUP_REMOVED lines=12> */
.L_x_234:


//--------------------- .nv.global.init           --------------------------
	.section	.nv.global.init,"aw",@progbits
.nv.global.init:
	.type		$str$27,@object
	.size		$str$27,($str$28 - $str$27)
$str$27:
        /*0000*/ 	.byte	0x28, 0x61, 0x64, 0x64, 0x72, 0x65, 0x73, 0x73, 0x20, 0x26, 0x20, 0x6d, 0x61, 0x73, 0x6b, 0x29
        /*0010*/ 	.byte	0x20, 0x3d, 0x3d, 0x20, 0x30, 0x00
	.type		$str$28,@object
	.size		$str$28,($str$26 - $str$28)
$str$28:
        /*0016*/ 	.byte	0x2f, 0x74, 0x6d, 0x70, 0x2f, 0x63, 0x75, 0x74, 0x6c, 0x61, 0x73, 0x73, 0x5f, 0x73, 0x77, 0x65
        /*0026*/ 	.byte	0x65, 0x70, 0x5f, 0x73, 0x72, 0x63, 0x2f, 0x69, 0x6e, 0x63, 0x6c, 0x75, 0x64, 0x65, 0x2f, 0x63
        /*0036*/ 	.byte	0x75, 0x74, 0x65, 0x2f, 0x70, 0x6f, 0x69, 0x6e, 0x74, 0x65, 0x72, 0x5f, 0x66, 0x6c, 0x61, 0x67
        /*0046*/ 	.byte	0x67, 0x65, 0x64, 0x2e, 0x68, 0x70, 0x70, 0x00
	.type		$str$26,@object
	.size		$str$26,($str$25 - $str$26)
$str$26:
        /*004e*/ 	.byte	0x2f, 0x74, 0x6d, 0x70, 0x2f, 0x63, 0x75, 0x74, 0x6c, 0x61, 0x73, 0x73, 0x5f, 0x73, 0x77, 0x65
        /*005e*/ 	.byte	0x65, 0x70, 0x5f, 0x73, 0x72, 0x63, 0x2f, 0x69, 0x6e, 0x63, 0x6c, 0x75, 0x64, 0x65, 0x2f, 0x63
        /*006e*/ 	.byte	0x75, 0x74, 0x65, 0x2f, 0x61, 0x74, 0x6f, 0x6d, 0x2f, 0x63, 0x6f, 0x70, 0x79, 0x5f, 0x74, 0x72
        /*007e*/ 	.byte	0x61, 0x69, 0x74, 0x73, 0x5f, 0x73, 0x6d, 0x31, 0x30, 0x30, 0x2e, 0x68, 0x70, 0x70, 0x00
	.type		$str$25,@object
	.size		$str$25,(__unnamed_1 - $str$25)
$str$25:
        /*008d*/ 	.byte	0x28, 0x28, 0x75, 0x69, 0x6e, 0x74, 0x33, 0x32, 0x5f, 0x74, 0x28, 0x74, 0x68, 0x72, 0x65, 0x61
        /*009d*/ 	.byte	0x64, 0x49, 0x64, 0x78, 0x2e, 0x78, 0x29, 0x20, 0x2f, 0x20, 0x33, 0x32, 0x29, 0x20, 0x25, 0x20
        /*00ad*/ 	.byte	0x34, 0x29, 0x20, 0x3d, 0x3d, 0x20, 0x28, 0x28, 0x28, 0x74, 0x6d, 0x65, 0x6d, 0x5f, 0x61, 0x64
        /*00bd*/ 	.byte	0x64, 0x72, 0x20, 0x3e, 0x3e, 0x20, 0x31, 0x36, 0x29, 0x20, 0x2f, 0x20, 0x33, 0x32, 0x29, 0x20
        /*00cd*/ 	.byte	0x25, 0x20, 0x34, 0x29, 0x00
	.type		__unnamed_1,@object
	.size		__unnamed_1,(__unnamed_2 - __unnamed_1)
__unnamed_1:
        /*00d2*/ 	.byte	0x61, 0x75, 0x74, 0x6f, 0x20, 0x63, 0x75, 0x74, 0x65, 0x3a, 0x3a, 0x61, 0x73, 0x5f, 0x70, 0x6f
        /* <DEDUP_REMOVED lines=24> */
        /*0262*/ 	.byte	0x43, 0x3c, 0x34, 0x30, 0x39, 0x36, 0x3e, 0x3e, 0x3e, 0x3e, 0x5d, 0x00
	.type		__unnamed_2,@object
	.size		__unnamed_2,(.L_2 - __unnamed_2)
__unnamed_2:
        /* <DEDUP_REMOVED lines=42> */
        /*050e*/ 	.byte	0x3e, 0x3e, 0x5d, 0x00
.L_2:


//--------------------- .nv.shared._ZN7cutlass13device_kernelINS_4gemm6kernel13GemmUniversalIN4cute5tupleIJiiiiEEENS1_10collective13CollectiveMmaINS1_35MainloopSm100TmaUmmaWarpSpecializedILi16ELi2ELi4ENS5_IJNS4_1CILi2EEENSA_ILi1EEESC_EEEEENS5_IJNSA_ILi128EEENSA_ILi256EEENSA_ILi32EEEEEENS_10bfloat16_tENS5_IJlSC_lEEESJ_SK_NS4_8TiledMMAINS4_8MMA_AtomIJNS4_26SM100_MMA_F16BF16_2x1SM_SSISJ_SJ_fLi128ELi256ELNS4_4UMMA5MajorE0ELSP_0ELNSO_7ScaleInE0ELSQ_0EEEEEENS4_6LayoutINS5_IJSC_SC_SC_EEENS5_IJNSA_ILi0EEESV_SV_EEEEENS5_IJNS4_10UnderscoreESY_SY_EEEEENS4_18SM100_TMA_2SM_LOADENS4_14ComposedLayoutINS4_7SwizzleILi2ELi4ELi3EEENS4_18smem_ptr_flag_bitsILi16EEENST_INS5_IJNSA_ILi8EEESH_EEENS5_IJSH_SC_EEEEEEEvNS4_8identityES11_S1B_vS1C_EENS_8epilogue10collective18CollectiveEpilogueINS1E_23Sm100TmaWarpSpecializedILi4ELi2ELi32ELb1ELb0EEEJNS5_IJNSA_ILi64EEESG_SH_EEENS5_IJNST_IS1J_SC_EENST_INS5_IJSH_SB_EEENS5_IJSC_SF_EEEEEEEESJ_SK_SJ_SK_NS1E_6fusion15FusionCallbacksIS1I_NS1Q_17LinearCombinationISJ_fSJ_fLNS_15FloatRoundStyleE2EEES1K_S1P_JEEENS4_5SM1004TMEM4LOAD26SM100_TMEM_LOAD_32dp32b32xENS4_13SM90_TMA_LOADES1B_NS4_39AutoVectorizingCopyWithAssumedAlignmentILi128EEENS4_14SM90_TMA_STOREES1B_S22_S22_EEEvvEEEEvNT_6ParamsE --------------------------
	.section	.nv.shared._ZN7cutlass13device_kernelINS_4gemm6kernel13GemmUniversalIN4cute5tupleIJiiiiEEENS1_10collective13CollectiveMmaINS1_35MainloopSm100TmaUmmaWarpSpecializedILi16ELi2ELi4ENS5_IJNS4_1CILi2EEENSA_ILi1EEESC_EEEEENS5_IJNSA_ILi128EEENSA_ILi256EEENSA_ILi32EEEEEENS_10bfloat16_tENS5_IJlSC_lEEESJ_SK_NS4_8TiledMMAINS4_8MMA_AtomIJNS4_26SM100_MMA_F16BF16_2x1SM_SSISJ_SJ_fLi128ELi256ELNS4_4UMMA5MajorE0ELSP_0ELNSO_7ScaleInE0ELSQ_0EEEEEENS4_6LayoutINS5_IJSC_SC_SC_EEENS5_IJNSA_ILi0EEESV_SV_EEEEENS5_IJNS4_10UnderscoreESY_SY_EEEEENS4_18SM100_TMA_2SM_LOADENS4_14ComposedLayoutINS4_7SwizzleILi2ELi4ELi3EEENS4_18smem_ptr_flag_bitsILi16EEENST_INS5_IJNSA_ILi8EEESH_EEENS5_IJSH_SC_EEEEEEEvNS4_8identityES11_S1B_vS1C_EENS_8epilogue10collective18CollectiveEpilogueINS1E_23Sm100TmaWarpSpecializedILi4ELi2ELi32ELb1ELb0EEEJNS5_IJNSA_ILi64EEESG_SH_EEENS5_IJNST_IS1J_SC_EENST_INS5_IJSH_SB_EEENS5_IJSC_SF_EEEEEEEESJ_SK_SJ_SK_NS1E_6fusion15FusionCallbacksIS1I_NS1Q_17LinearCombinationISJ_fSJ_fLNS_15FloatRoundStyleE2EEES1K_S1P_JEEENS4_5SM1004TMEM4LOAD26SM100_TMEM_LOAD_32dp32b32xENS4_13SM90_TMA_LOADES1B_NS4_39AutoVectorizingCopyWithAssumedAlignmentILi128EEENS4_14SM90_TMA_STOREES1B_S22_S22_EEEvvEEEEvNT_6ParamsE,"aw",@nobits
	.sectionflags	@""
	.align	16
	.zero		1024


//--------------------- .nv.shared.reserved.0     --------------------------
	.section	.nv.shared.reserved.0,"aw",@nobits
	.weak		__nv_reservedSMEM_offset_0_alias
	.size		__nv_reservedSMEM_offset_0_alias, 0, 64
	.other		__nv_reservedSMEM_offset_0_alias,@"STO_CUDA_RESERVED_SHARED STV_DEFAULT"
__nv_reservedSMEM_offset_0_alias:
	.zero		0
.nv.shared.reserved.0:
	.zero		64
	.weak		__nv_reservedSMEM_tcgen05_partition
	.type		__nv_reservedSMEM_tcgen05_partition,@object
	.size		__nv_reservedSMEM_tcgen05_partition,(.L_0 - __nv_reservedSMEM_tcgen05_partition)
__nv_reservedSMEM_tcgen05_partition:
	.zero		32
.L_0:


//--------------------- .nv.global                --------------------------
	.section	.nv.global,"aw",@nobits
.nv.global:
	.type		_ZN39_INTERNAL_5f713b6d_4_k_cu_1bdf6efe_83014cute1_E,@object
	.size		_ZN39_INTERNAL_5f713b6d_4_k_cu_1bdf6efe_83014cute1_E,(_ZN39_INTERNAL_5f713b6d_4_k_cu_1bdf6efe_83014cuda3std3__45__cpo6cbeginE - _ZN39_INTERNAL_5f713b6d_4_k_cu_1bdf6efe_83014cute1_E)
_ZN39_INTERNAL_5f713b6d_4_k_cu_1bdf6efe_83014cute1_E:
	.zero		1
	.type		_ZN39_INTERNAL_5f713b6d_4_k_cu_1bdf6efe_83014cuda3std3__45__cpo6cbeginE,@object
	.size		_ZN39_INTERNAL_5f713b6d_4_k_cu_1bdf6efe_83014cuda3std3__45__cpo6cbeginE,(_ZN39_INTERNAL_5f713b6d_4_k_cu_1bdf6efe_83014cuda3std3__48in_placeE - _ZN39_INTERNAL_5f713b6d_4_k_cu_1bdf6efe_83014cuda3std3__45__cpo6cbeginE)
_ZN39_INTERNAL_5f713b6d_4_k_cu_1bdf6efe_83014cuda3std3__45__cpo6cbeginE:
	.zero		1
	.type		_ZN39_INTERNAL_5f713b6d_4_k_cu_1bdf6efe_83014cuda3std3__48in_placeE,@object
	.size		_ZN39_INTERNAL_5f713b6d_4_k_cu_1bdf6efe_83014cuda3std3__48in_placeE,(_ZN39_INTERNAL_5f713b6d_4_k_cu_1bdf6efe_83014cuda3std6ranges3__45__cpo9iter_moveE - _ZN39_INTERNAL_5f713b6d_4_k_cu_1bdf6efe_83014cuda3std3__48in_placeE)
_ZN39_INTERNAL_5f713b6d_4_k_cu_1bdf6efe_83014cuda3std3__48in_placeE:
	.zero		1
	.type		_ZN39_INTERNAL_5f713b6d_4_k_cu_1bdf6efe_83014cuda3std6ranges3__45__cpo9iter_moveE,@object
	.size		_ZN39_INTERNAL_5f713b6d_4_k_cu_1bdf6efe_83014cuda3std6ranges3__45__cpo9iter_moveE,(_ZN39_INTERNAL_5f713b6d_4_k_cu_1bdf6efe_83014cuda3std3__45__cpo5beginE - _ZN39_INTERNAL_5f713b6d_4_k_cu_1bdf6efe_83014cuda3std6ranges3__45__cpo9iter_moveE)
_ZN39_INTERNAL_5f713b6d_4_k_cu_1bdf6efe_83014cuda3std6ranges3__45__cpo9iter_moveE:
	.zero		1
	.type		_ZN39_INTERNAL_5f713b6d_4_k_cu_1bdf6efe_83014cuda3std3__45__cpo5beginE,@object
	.size		_ZN39_INTERNAL_5f713b6d_4_k_cu_1bdf6efe_83014cuda3std3__45__cpo5beginE,(_ZN39_INTERNAL_5f713b6d_4_k_cu_1bdf6efe_83014cuda3std3__441_GLOBAL__N__5f713b6d_4_k_cu_1bdf6efe_83016ignoreE - _ZN39_INTERNAL_5f713b6d_4_k_cu_1bdf6efe_83014cuda3std3__45__cpo5beginE)
_ZN39_INTERNAL_5f713b6d_4_k_cu_1bdf6efe_83014cuda3std3__45__cpo5beginE:
	.zero		1
	.type		_ZN39_INTERNAL_5f713b6d_4_k_cu_1bdf6efe_83014cuda3std3__441_GLOBAL__N__5f713b6d_4_k_cu_1bdf6efe_83016ignoreE,@object
	.size		_ZN39_INTERNAL_5f713b6d_4_k_cu_1bdf6efe_83014cuda3std3__441_GLOBAL__N__5f713b6d_4_k_cu_1bdf6efe_83016ignoreE,(_ZN39_INTERNAL_5f713b6d_4_k_cu_1bdf6efe_83014cute7productE - _ZN39_INTERNAL_5f713b6d_4_k_cu_1bdf6efe_83014cuda3std3__441_GLOBAL__N__5f713b6d_4_k_cu_1bdf6efe_83016ignoreE)
_ZN39_INTERNAL_5f713b6d_4_k_cu_1bdf6efe_83014cuda3std3__441_GLOBAL__N__5f713b6d_4_k_cu_1bdf6efe_83016ignoreE:
	.zero		1
	.type		_ZN39_INTERNAL_5f713b6d_4_k_cu_1bdf6efe_83014cute7productE,@object
	.size		_ZN39_INTERNAL_5f713b6d_4_k_cu_1bdf6efe_83014cute7productE,(_ZN39_INTERNAL_5f713b6d_4_k_cu_1bdf6efe_83014cuda3std3__45__cpo3endE - _ZN39_INTERNAL_5f713b6d_4_k_cu_1bdf6efe_83014cute7productE)
_ZN39_INTERNAL_5f713b6d_4_k_cu_1bdf6efe_83014cute7productE:
	.zero		1
	.type		_ZN39_INTERNAL_5f713b6d_4_k_cu_1bdf6efe_83014cuda3std3__45__cpo3endE,@object
	.size		_ZN39_INTERNAL_5f713b6d_4_k_cu_1bdf6efe_83014cuda3std3__45__cpo3endE,(_ZN39_INTERNAL_5f713b6d_4_k_cu_1bdf6efe_83014cuda3std3__419piecewise_constructE - _ZN39_INTERNAL_5f713b6d_4_k_cu_1bdf6efe_83014cuda3std3__45__cpo3endE)
_ZN39_INTERNAL_5f713b6d_4_k_cu_1bdf6efe_83014cuda3std3__45__cpo3endE:
	.zero		1
	.type		_ZN39_INTERNAL_5f713b6d_4_k_cu_1bdf6efe_83014cuda3std3__419piecewise_constructE,@object
	.size		_ZN39_INTERNAL_5f713b6d_4_k_cu_1bdf6efe_83014cuda3std3__419piecewise_constructE,(_ZN39_INTERNAL_5f713b6d_4_k_cu_1bdf6efe_83014cuda3std3__45__cpo4cendE - _ZN39_INTERNAL_5f713b6d_4_k_cu_1bdf6efe_83014cuda3std3__419piecewise_constructE)
_ZN39_INTERNAL_5f713b6d_4_k_cu_1bdf6efe_83014cuda3std3__419piecewise_constructE:
	.zero		1
	.type		_ZN39_INTERNAL_5f713b6d_4_k_cu_1bdf6efe_83014cuda3std3__45__cpo4cendE,@object
	.size		_ZN39_INTERNAL_5f713b6d_4_k_cu_1bdf6efe_83014cuda3std3__45__cpo4cendE,(_ZN39_INTERNAL_5f713b6d_4_k_cu_1bdf6efe_83014cuda3std6ranges3__45__cpo4swapE - _ZN39_INTERNAL_5f713b6d_4_k_cu_1bdf6efe_83014cuda3std3__45__cpo4cendE)
_ZN39_INTERNAL_5f713b6d_4_k_cu_1bdf6efe_83014cuda3std3__45__cpo4cendE:
	.zero		1
	.type		_ZN39_INTERNAL_5f713b6d_4_k_cu_1bdf6efe_83014cuda3std6ranges3__45__cpo4swapE,@object
	.size		_ZN39_INTERNAL_5f713b6d_4_k_cu_1bdf6efe_83014cuda3std6ranges3__45__cpo4swapE,(.L_10 - _ZN39_INTERNAL_5f713b6d_4_k_cu_1bdf6efe_83014cuda3std6ranges3__45__cpo4swapE)
_ZN39_INTERNAL_5f713b6d_4_k_cu_1bdf6efe_83014cuda3std6ranges3__45__cpo4swapE:
	.zero		1
.L_10:


//--------------------- .nv.constant0._ZN7cutlass13device_kernelINS_4gemm6kernel13GemmUniversalIN4cute5tupleIJiiiiEEENS1_10collective13CollectiveMmaINS1_35MainloopSm100TmaUmmaWarpSpecializedILi16ELi2ELi4ENS5_IJNS4_1CILi2EEENSA_ILi1EEESC_EEEEENS5_IJNSA_ILi128EEENSA_ILi256EEENSA_ILi32EEEEEENS_10bfloat16_tENS5_IJlSC_lEEESJ_SK_NS4_8TiledMMAINS4_8MMA_AtomIJNS4_26SM100_MMA_F16BF16_2x1SM_SSISJ_SJ_fLi128ELi256ELNS4_4UMMA5MajorE0ELSP_0ELNSO_7ScaleInE0ELSQ_0EEEEEENS4_6LayoutINS5_IJSC_SC_SC_EEENS5_IJNSA_ILi0EEESV_SV_EEEEENS5_IJNS4_10UnderscoreESY_SY_EEEEENS4_18SM100_TMA_2SM_LOADENS4_14ComposedLayoutINS4_7SwizzleILi2ELi4ELi3EEENS4_18smem_ptr_flag_bitsILi16EEENST_INS5_IJNSA_ILi8EEESH_EEENS5_IJSH_SC_EEEEEEEvNS4_8identityES11_S1B_vS1C_EENS_8epilogue10collective18CollectiveEpilogueINS1E_23Sm100TmaWarpSpecializedILi4ELi2ELi32ELb1ELb0EEEJNS5_IJNSA_ILi64EEESG_SH_EEENS5_IJNST_IS1J_SC_EENST_INS5_IJSH_SB_EEENS5_IJSC_SF_EEEEEEEESJ_SK_SJ_SK_NS1E_6fusion15FusionCallbacksIS1I_NS1Q_17LinearCombinationISJ_fSJ_fLNS_15FloatRoundStyleE2EEES1K_S1P_JEEENS4_5SM1004TMEM4LOAD26SM100_TMEM_LOAD_32dp32b32xENS4_13SM90_TMA_LOADES1B_NS4_39AutoVectorizingCopyWithAssumedAlignmentILi128EEENS4_14SM90_TMA_STOREES1B_S22_S22_EEEvvEEEEvNT_6ParamsE --------------------------
	.section	.nv.constant0._ZN7cutlass13device_kernelINS_4gemm6kernel13GemmUniversalIN4cute5tupleIJiiiiEEENS1_10collective13CollectiveMmaINS1_35MainloopSm100TmaUmmaWarpSpecializedILi16ELi2ELi4ENS5_IJNS4_1CILi2EEENSA_ILi1EEESC_EEEEENS5_IJNSA_ILi128EEENSA_ILi256EEENSA_ILi32EEEEEENS_10bfloat16_tENS5_IJlSC_lEEESJ_SK_NS4_8TiledMMAINS4_8MMA_AtomIJNS4_26SM100_MMA_F16BF16_2x1SM_SSISJ_SJ_fLi128ELi256ELNS4_4UMMA5MajorE0ELSP_0ELNSO_7ScaleInE0ELSQ_0EEEEEENS4_6LayoutINS5_IJSC_SC_SC_EEENS5_IJNSA_ILi0EEESV_SV_EEEEENS5_IJNS4_10UnderscoreESY_SY_EEEEENS4_18SM100_TMA_2SM_LOADENS4_14ComposedLayoutINS4_7SwizzleILi2ELi4ELi3EEENS4_18smem_ptr_flag_bitsILi16EEENST_INS5_IJNSA_ILi8EEESH_EEENS5_IJSH_SC_EEEEEEEvNS4_8identityES11_S1B_vS1C_EENS_8epilogue10collective18CollectiveEpilogueINS1E_23Sm100TmaWarpSpecializedILi4ELi2ELi32ELb1ELb0EEEJNS5_IJNSA_ILi64EEESG_SH_EEENS5_IJNST_IS1J_SC_EENST_INS5_IJSH_SB_EEENS5_IJSC_SF_EEEEEEEESJ_SK_SJ_SK_NS1E_6fusion15FusionCallbacksIS1I_NS1Q_17LinearCombinationISJ_fSJ_fLNS_15FloatRoundStyleE2EEES1K_S1P_JEEENS4_5SM1004TMEM4LOAD26SM100_TMEM_LOAD_32dp32b32xENS4_13SM90_TMA_LOADES1B_NS4_39AutoVectorizingCopyWithAssumedAlignmentILi128EEENS4_14SM90_TMA_STOREES1B_S22_S22_EEEvvEEEEvNT_6ParamsE,"a",@progbits
	.sectionflags	@""
	.align	4
.nv.constant0._ZN7cutlass13device_kernelINS_4gemm6kernel13GemmUniversalIN4cute5tupleIJiiiiEEENS1_10collective13CollectiveMmaINS1_35MainloopSm100TmaUmmaWarpSpecializedILi16ELi2ELi4ENS5_IJNS4_1CILi2EEENSA_ILi1EEESC_EEEEENS5_IJNSA_ILi128EEENSA_ILi256EEENSA_ILi32EEEEEENS_10bfloat16_tENS5_IJlSC_lEEESJ_SK_NS4_8TiledMMAINS4_8MMA_AtomIJNS4_26SM100_MMA_F16BF16_2x1SM_SSISJ_SJ_fLi128ELi256ELNS4_4UMMA5MajorE0ELSP_0ELNSO_7ScaleInE0ELSQ_0EEEEEENS4_6LayoutINS5_IJSC_SC_SC_EEENS5_IJNSA_ILi0EEESV_SV_EEEEENS5_IJNS4_10UnderscoreESY_SY_EEEEENS4_18SM100_TMA_2SM_LOADENS4_14ComposedLayoutINS4_7SwizzleILi2ELi4ELi3EEENS4_18smem_ptr_flag_bitsILi16EEENST_INS5_IJNSA_ILi8EEESH_EEENS5_IJSH_SC_EEEEEEEvNS4_8identityES11_S1B_vS1C_EENS_8epilogue10collective18CollectiveEpilogueINS1E_23Sm100TmaWarpSpecializedILi4ELi2ELi32ELb1ELb0EEEJNS5_IJNSA_ILi64EEESG_SH_EEENS5_IJNST_IS1J_SC_EENST_INS5_IJSH_SB_EEENS5_IJSC_SF_EEEEEEEESJ_SK_SJ_SK_NS1E_6fusion15FusionCallbacksIS1I_NS1Q_17LinearCombinationISJ_fSJ_fLNS_15FloatRoundStyleE2EEES1K_S1P_JEEENS4_5SM1004TMEM4LOAD26SM100_TMEM_LOAD_32dp32b32xENS4_13SM90_TMA_LOADES1B_NS4_39AutoVectorizingCopyWithAssumedAlignmentILi128EEENS4_14SM90_TMA_STOREES1B_S22_S22_EEEvvEEEEvNT_6ParamsE:
	.zero		2944


//--------------------- SYMBOLS --------------------------

	.type		.nv.reservedSmem.offset0,@object
	.size		.nv.reservedSmem.offset0,0x4
	.type		.nv.reservedSmem.cap,@object
	.size		.nv.reservedSmem.cap,0x4
	.type		__assertfail,@function
